// auto-generated by cutlass_sweep.gemm — config: {"arch": "sm_90", "cluster_m": 1, "cluster_n": 8, "dtype": "e4m3", "dtype_b": "e4m3", "layout": "nt", "stages": 0, "tile_k": 32, "tile_m": 256, "tile_n": 256}
#include "cutlass/cutlass.h"
#include "cutlass/gemm/collective/collective_builder.hpp"
#include "cutlass/gemm/device/gemm_universal_adapter.h"
#include "cutlass/gemm/kernel/gemm_universal.hpp"
#include "cutlass/epilogue/collective/collective_builder.hpp"

using ElemA = cutlass::float_e4m3_t;
using ElemB = cutlass::float_e4m3_t;
using ElemCD = cutlass::float_e4m3_t;
using Acc  = float;
using TileShape    = cute::Shape<cute::_256, cute::_256, cute::_32>;
using ClusterShape = cute::Shape<cute::_1, cute::_8, cute::_1>;

using CollectiveEpilogue = typename cutlass::epilogue::collective::CollectiveBuilder<
    cutlass::arch::Sm90, cutlass::arch::OpClassTensorOp,
    TileShape, ClusterShape,
    cutlass::epilogue::collective::EpilogueTileAuto,
    Acc, Acc,
    ElemCD, cutlass::layout::RowMajor, 128 / cutlass::sizeof_bits<ElemCD>::value,
    ElemCD, cutlass::layout::RowMajor, 128 / cutlass::sizeof_bits<ElemCD>::value,
    cutlass::epilogue::collective::EpilogueScheduleAuto
  >::CollectiveOp;

using CollectiveMainloop = typename cutlass::gemm::collective::CollectiveBuilder<
    cutlass::arch::Sm90, cutlass::arch::OpClassTensorOp,
    ElemA, cutlass::layout::RowMajor, 128 / cutlass::sizeof_bits<ElemA>::value,
    ElemB, cutlass::layout::ColumnMajor, 128 / cutlass::sizeof_bits<ElemB>::value,
    Acc,
    TileShape, ClusterShape,
    cutlass::gemm::collective::StageCountAutoCarveout<static_cast<int>(sizeof(typename CollectiveEpilogue::SharedStorage))>,
    cutlass::gemm::collective::KernelScheduleAuto
  >::CollectiveOp;

using GemmKernel = cutlass::gemm::kernel::GemmUniversal<
    cute::Shape<int,int,int,int>,
    CollectiveMainloop,
    CollectiveEpilogue
>;
using Gemm = cutlass::gemm::device::GemmUniversalAdapter<GemmKernel>;

// Force the device kernel symbol into the cubin without needing a host main.
auto* _anchor = &cutlass::device_kernel<GemmKernel>;


// ===== COMPILED SASS (sm_90a) =====

	.target	sm_90a

	.elftype	@"ET_EXEC"


//--------------------- .note.nv.tkinfo           --------------------------
	.section	.note.nv.tkinfo,"",@"SHT_NOTE"
	.sectionflags	@"SHF_NOTE_NV_TKINFO"
	.tkinfo
        /*0018*/ 	.word	0x00000002
        /*0030*/ 	.string	""
        /*0030*/ 	.string	"ptxas"
        /*0030*/ 	.string	"Cuda compilation tools, release 13.0, V13.0.88"
        /*0030*/ 	.string	"Build cuda_13.0.r13.0/compiler.36424714_0"
        /*0030*/ 	.string	"-arch sm_90a -m 64 "



//--------------------- .note.nv.cuinfo           --------------------------
	.section	.note.nv.cuinfo,"",@"SHT_NOTE"
	.sectionflags	@"SHF_NOTE_NV_CUINFO"
        /*0018*/ 	.short	0x0002
        /*001a*/ 	.short	0x005a
        /*001c*/ 	.short	0x0082
	.zero		2


//--------------------- .nv.info                  --------------------------
	.section	.nv.info,"",@"SHT_CUDA_INFO"
	.align	4


	//----- nvinfo : EIATTR_REGCOUNT
	.align		4
        /*0000*/ 	.byte	0x04, 0x2f
        /*0002*/ 	.short	(.L_12 - .L_11)
	.align		4
.L_11:
        /*0004*/ 	.word	index@(_ZN7cutlass13device_kernelINS_4gemm6kernel13GemmUniversalIN4cute5tupleIJiiiiEEENS1_10collective13CollectiveMmaINS1_37MainloopSm90TmaGmmaWarpSpecializedFP8ILi14ENS5_IJNS4_1CILi1EEENSA_ILi8EEESB_EEENS1_35KernelTmaWarpSpecializedCooperativeEEENS5_IJNSA_ILi256EEESG_NSA_ILi32EEEEEENS_12float_e4m3_tENS5_IJlSB_lEEESJ_SK_NS4_8TiledMMAINS4_8MMA_AtomIJNS4_4SM904GMMA31MMA_64x256x32_F32E4M3E4M3_SS_TNILNSO_7ScaleInE1ELSQ_1EEEEEENS4_6LayoutINS5_IJNSA_ILi2EEESB_SB_EEENS5_IJSB_NSA_ILi0EEESW_EEEEENS5_IJNS4_10UnderscoreESZ_SZ_EEEEENS4_23SM90_TMA_LOAD_MULTICASTENS4_14ComposedLayoutINS4_7SwizzleILi1ELi4ELi3EEENS4_18smem_ptr_flag_bitsILi8EEENST_INS5_IJSC_SH_EEENS5_IJSH_SB_EEEEEEEvNS4_8identityENS4_13SM90_TMA_LOADES1B_vS1C_EENS_8epilogue10collective6detail29Sm90TmaWarpSpecializedAdapterINS1G_15DefaultEpilogueISJ_SK_SK_NS1F_6thread17LinearCombinationISJ_Li1EffLNS1K_9ScaleType4KindE0ELNS_15FloatRoundStyleE2ESJ_EENS1_15EpilogueDefaultEEEEEvvEEEEvNT_6ParamsE)
        /*0008*/ 	.word	0x000000a8


	//----- nvinfo : EIATTR_FRAME_SIZE
	.align		4
.L_12:
        /*000c*/ 	.byte	0x04, 0x11
        /*000e*/ 	.short	(.L_14 - .L_13)
	.align		4
.L_13:
        /*0010*/ 	.word	index@(_ZN7cutlass13device_kernelINS_4gemm6kernel13GemmUniversalIN4cute5tupleIJiiiiEEENS1_10collective13CollectiveMmaINS1_37MainloopSm90TmaGmmaWarpSpecializedFP8ILi14ENS5_IJNS4_1CILi1EEENSA_ILi8EEESB_EEENS1_35KernelTmaWarpSpecializedCooperativeEEENS5_IJNSA_ILi256EEESG_NSA_ILi32EEEEEENS_12float_e4m3_tENS5_IJlSB_lEEESJ_SK_NS4_8TiledMMAINS4_8MMA_AtomIJNS4_4SM904GMMA31MMA_64x256x32_F32E4M3E4M3_SS_TNILNSO_7ScaleInE1ELSQ_1EEEEEENS4_6LayoutINS5_IJNSA_ILi2EEESB_SB_EEENS5_IJSB_NSA_ILi0EEESW_EEEEENS5_IJNS4_10UnderscoreESZ_SZ_EEEEENS4_23SM90_TMA_LOAD_MULTICASTENS4_14ComposedLayoutINS4_7SwizzleILi1ELi4ELi3EEENS4_18smem_ptr_flag_bitsILi8EEENST_INS5_IJSC_SH_EEENS5_IJSH_SB_EEEEEEEvNS4_8identityENS4_13SM90_TMA_LOADES1B_vS1C_EENS_8epilogue10collective6detail29Sm90TmaWarpSpecializedAdapterINS1G_15DefaultEpilogueISJ_SK_SK_NS1F_6thread17LinearCombinationISJ_Li1EffLNS1K_9ScaleType4KindE0ELNS_15FloatRoundStyleE2ESJ_EENS1_15EpilogueDefaultEEEEEvvEEEEvNT_6ParamsE)
        /*0014*/ 	.word	0x00000678


	//----- nvinfo : EIATTR_MIN_STACK_SIZE
	.align		4
.L_14:
        /*0018*/ 	.byte	0x04, 0x12
        /*001a*/ 	.short	(.L_16 - .L_15)
	.align		4
.L_15:
        /*001c*/ 	.word	index@(_ZN7cutlass13device_kernelINS_4gemm6kernel13GemmUniversalIN4cute5tupleIJiiiiEEENS1_10collective13CollectiveMmaINS1_37MainloopSm90TmaGmmaWarpSpecializedFP8ILi14ENS5_IJNS4_1CILi1EEENSA_ILi8EEESB_EEENS1_35KernelTmaWarpSpecializedCooperativeEEENS5_IJNSA_ILi256EEESG_NSA_ILi32EEEEEENS_12float_e4m3_tENS5_IJlSB_lEEESJ_SK_NS4_8TiledMMAINS4_8MMA_AtomIJNS4_4SM904GMMA31MMA_64x256x32_F32E4M3E4M3_SS_TNILNSO_7ScaleInE1ELSQ_1EEEEEENS4_6LayoutINS5_IJNSA_ILi2EEESB_SB_EEENS5_IJSB_NSA_ILi0EEESW_EEEEENS5_IJNS4_10UnderscoreESZ_SZ_EEEEENS4_23SM90_TMA_LOAD_MULTICASTENS4_14ComposedLayoutINS4_7SwizzleILi1ELi4ELi3EEENS4_18smem_ptr_flag_bitsILi8EEENST_INS5_IJSC_SH_EEENS5_IJSH_SB_EEEEEEEvNS4_8identityENS4_13SM90_TMA_LOADES1B_vS1C_EENS_8epilogue10collective6detail29Sm90TmaWarpSpecializedAdapterINS1G_15DefaultEpilogueISJ_SK_SK_NS1F_6thread17LinearCombinationISJ_Li1EffLNS1K_9ScaleType4KindE0ELNS_15FloatRoundStyleE2ESJ_EENS1_15EpilogueDefaultEEEEEvvEEEEvNT_6ParamsE)
        /*0020*/ 	.word	0x00000678
.L_16:


//--------------------- .nv.compat                --------------------------
	.section	.nv.compat,"",@"SHT_CUDA_COMPAT_INFO"
	.align	4
        /*0000*/ 	.byte	0x02, 0x09, 0x01, 0x00, 0x02, 0x02, 0x04, 0x00, 0x02, 0x05, 0x05, 0x00, 0x03, 0x07, 0x01, 0x01
        /*0010*/ 	.byte	0x02, 0x03, 0x01, 0x00, 0x02, 0x06, 0x01, 0x00, 0x04, 0x0b, 0x08, 0x00, 0x00, 0x00, 0x00, 0x00
        /*0020*/ 	.byte	0x00, 0x00, 0x00, 0x00


//--------------------- .nv.info._ZN7cutlass13device_kernelINS_4gemm6kernel13GemmUniversalIN4cute5tupleIJiiiiEEENS1_10collective13CollectiveMmaINS1_37MainloopSm90TmaGmmaWarpSpecializedFP8ILi14ENS5_IJNS4_1CILi1EEENSA_ILi8EEESB_EEENS1_35KernelTmaWarpSpecializedCooperativeEEENS5_IJNSA_ILi256EEESG_NSA_ILi32EEEEEENS_12float_e4m3_tENS5_IJlSB_lEEESJ_SK_NS4_8TiledMMAINS4_8MMA_AtomIJNS4_4SM904GMMA31MMA_64x256x32_F32E4M3E4M3_SS_TNILNSO_7ScaleInE1ELSQ_1EEEEEENS4_6LayoutINS5_IJNSA_ILi2EEESB_SB_EEENS5_IJSB_NSA_ILi0EEESW_EEEEENS5_IJNS4_10UnderscoreESZ_SZ_EEEEENS4_23SM90_TMA_LOAD_MULTICASTENS4_14ComposedLayoutINS4_7SwizzleILi1ELi4ELi3EEENS4_18smem_ptr_flag_bitsILi8EEENST_INS5_IJSC_SH_EEENS5_IJSH_SB_EEEEEEEvNS4_8identityENS4_13SM90_TMA_LOADES1B_vS1C_EENS_8epilogue10collective6detail29Sm90TmaWarpSpecializedAdapterINS1G_15DefaultEpilogueISJ_SK_SK_NS1F_6thread17LinearCombinationISJ_Li1EffLNS1K_9ScaleType4KindE0ELNS_15FloatRoundStyleE2ESJ_EENS1_15EpilogueDefaultEEEEEvvEEEEvNT_6ParamsE --------------------------
	.section	.nv.info._ZN7cutlass13device_kernelINS_4gemm6kernel13GemmUniversalIN4cute5tupleIJiiiiEEENS1_10collective13CollectiveMmaINS1_37MainloopSm90TmaGmmaWarpSpecializedFP8ILi14ENS5_IJNS4_1CILi1EEENSA_ILi8EEESB_EEENS1_35KernelTmaWarpSpecializedCooperativeEEENS5_IJNSA_ILi256EEESG_NSA_ILi32EEEEEENS_12float_e4m3_tENS5_IJlSB_lEEESJ_SK_NS4_8TiledMMAINS4_8MMA_AtomIJNS4_4SM904GMMA31MMA_64x256x32_F32E4M3E4M3_SS_TNILNSO_7ScaleInE1ELSQ_1EEEEEENS4_6LayoutINS5_IJNSA_ILi2EEESB_SB_EEENS5_IJSB_NSA_ILi0EEESW_EEEEENS5_IJNS4_10UnderscoreESZ_SZ_EEEEENS4_23SM90_TMA_LOAD_MULTICASTENS4_14ComposedLayoutINS4_7SwizzleILi1ELi4ELi3EEENS4_18smem_ptr_flag_bitsILi8EEENST_INS5_IJSC_SH_EEENS5_IJSH_SB_EEEEEEEvNS4_8identityENS4_13SM90_TMA_LOADES1B_vS1C_EENS_8epilogue10collective6detail29Sm90TmaWarpSpecializedAdapterINS1G_15DefaultEpilogueISJ_SK_SK_NS1F_6thread17LinearCombinationISJ_Li1EffLNS1K_9ScaleType4KindE0ELNS_15FloatRoundStyleE2ESJ_EENS1_15EpilogueDefaultEEEEEvvEEEEvNT_6ParamsE,"",@"SHT_CUDA_INFO"
	.sectionflags	@""
	.align	4


	//----- nvinfo : EIATTR_CUDA_API_VERSION
	.align		4
        /*0000*/ 	.byte	0x04, 0x37
        /*0002*/ 	.short	(.L_18 - .L_17)
.L_17:
        /*0004*/ 	.word	0x00000082


	//----- nvinfo : EIATTR_KPARAM_INFO
	.align		4
.L_18:
        /*0008*/ 	.byte	0x04, 0x17
        /*000a*/ 	.short	(.L_20 - .L_19)
.L_19:
        /*000c*/ 	.word	0x00000000
        /*0010*/ 	.short	0x0000
        /*0012*/ 	.short	0x0070
        /*0014*/ 	.byte	0x00, 0xf0, 0x01, 0x10


	//----- nvinfo : EIATTR_SPARSE_MMA_MASK
	.align		4
.L_20:
        /*0018*/ 	.byte	0x03, 0x50
        /*001a*/ 	.short	0x0000


	//----- nvinfo : EIATTR_MAXREG_COUNT
	.align		4
        /*001c*/ 	.byte	0x03, 0x1b
        /*001e*/ 	.short	0x00a8


	//----- nvinfo : EIATTR_NUM_BARRIERS
	.align		4
        /*0020*/ 	.byte	0x02, 0x4c
        /*0022*/ 	.byte	0x01
	.zero		1


	//----- nvinfo : EIATTR_ANNOTATIONS
	.align		4
        /*0024*/ 	.byte	0x04, 0x55
        /*0026*/ 	.short	(.L_22 - .L_21)


	//   ....[0]....
.L_21:
        /*0028*/ 	.word	0x00000001
        /*002c*/ 	.byte	0xe0, 0x07, 0x00, 0x00, 0x01, 0x00, 0x00, 0x00, 0x10, 0x0a, 0x00, 0x00, 0x01, 0x00, 0x00, 0x00
        /* <DEDUP_REMOVED lines=1354> */
        /*54dc*/ 	.byte	0x40, 0x3c, 0x02, 0x00, 0x01, 0x00, 0x00, 0x00, 0x90, 0x3c, 0x02, 0x00


	//----- nvinfo : EIATTR_MERCURY_ISA_VERSION
	.align		4
.L_22:
        /*54e8*/ 	.byte	0x03, 0x5f
        /*54ea*/ 	.short	0x0101


	//----- nvinfo : EIATTR_INT_WARP_WIDE_INSTR_OFFSETS
	.align		4
        /*54ec*/ 	.byte	0x04, 0x31
        /*54ee*/ 	.short	(.L_24 - .L_23)


	//   ....[0]....
.L_23:
        /*54f0*/ 	.word	0x000006a0


	//   ....[1]....
        /*54f4*/ 	.word	0x000006c0


	//   ....[2]....
        /*54f8*/ 	.word	0x00000810


	//----- nvinfo : EIATTR_COOP_GROUP_MASK_REGIDS
	.align		4
.L_24:
        /*54fc*/ 	.byte	0x04, 0x29
        /*54fe*/ 	.short	(.L_26 - .L_25)


	//   ....[0]....
.L_25:
        /*5500*/ 	.word	0xffffffff


	//   ....[1]....
        /*5504*/ 	.word	0xffffffff


	//   ....[2]....
        /*5508*/ 	.word	0xffffffff


	//   ....[3]....
        /*550c*/ 	.word	0xffffffff


	//   ....[4]....
        /*5510*/ 	.word	0xffffffff


	//   ....[5]....
        /*5514*/ 	.word	0xffffffff


	//----- nvinfo : EIATTR_COOP_GROUP_INSTR_OFFSETS
	.align		4
.L_26:
        /*5518*/ 	.byte	0x04, 0x28
        /*551a*/ 	.short	(.L_28 - .L_27)


	//   ....[0]....
.L_27:
        /*551c*/ 	.word	0x00000070


	//   ....[1]....
        /*5520*/ 	.word	0x00000080


	//   ....[2]....
        /*5524*/ 	.word	0x000001a0


	//   ....[3]....
        /*5528*/ 	.word	0x00000530


	//   ....[4]....
        /*552c*/ 	.word	0x00000920


	//   ....[5]....
        /*5530*/ 	.word	0x00002a60


	//----- nvinfo : EIATTR_REG_RECONFIG
	.align		4
.L_28:
        /*5534*/ 	.byte	0x01, 0x54
	.zero		2


	//----- nvinfo : EIATTR_MBARRIER_INSTR_OFFSETS
	.align		4
        /*5538*/ 	.byte	0x04, 0x39
        /*553a*/ 	.short	(.L_30 - .L_29)


	//   ....[0]....
.L_29:
        /*553c*/ 	.word	0x00000340
        /*5540*/ 	.word	0x000000ff
        /*5544*/ 	.word	0x00000000
        /*5548*/ 	.short	0x0100
        /*554a*/ 	.byte	0x09
	.zero		1


	//   ....[1]....
        /*554c*/ 	.word	0x00000350
        /*5550*/ 	.word	0x000000ff
        /*5554*/ 	.word	0x00000070
        /*5558*/ 	.short	0x0100
        /*555a*/ 	.byte	0x09
	.zero		1


	//   ....[2]....
        /*555c*/ 	.word	0x00000360
        /*5560*/ 	.word	0x000000ff
        /*5564*/ 	.word	0x00000008
        /*5568*/ 	.short	0x0100
        /*556a*/ 	.byte	0x09
	.zero		1


	//   ....[3]....
        /*556c*/ 	.word	0x00000370
        /*5570*/ 	.word	0x000000ff
        /*5574*/ 	.word	0x00000078
        /*5578*/ 	.short	0x0100
        /*557a*/ 	.byte	0x09
	.zero		1


	//   ....[4]....
        /*557c*/ 	.word	0x00000380
        /*5580*/ 	.word	0x000000ff
        /*5584*/ 	.word	0x00000010
        /*5588*/ 	.short	0x0100
        /*558a*/ 	.byte	0x09
	.zero		1


	//   ....[5]....
        /*558c*/ 	.word	0x00000390
        /*5590*/ 	.word	0x000000ff
        /*5594*/ 	.word	0x00000080
        /*5598*/ 	.short	0x0100
        /*559a*/ 	.byte	0x09
	.zero		1


	//   ....[6]....
        /*559c*/ 	.word	0x000003a0
        /*55a0*/ 	.word	0x000000ff
        /*55a4*/ 	.word	0x00000018
        /*55a8*/ 	.short	0x0100
        /*55aa*/ 	.byte	0x09
	.zero		1


	//   ....[7]....
        /*55ac*/ 	.word	0x000003b0
        /*55b0*/ 	.word	0x000000ff
        /*55b4*/ 	.word	0x00000088
        /*55b8*/ 	.short	0x0100
        /*55ba*/ 	.byte	0x09
	.zero		1


	//   ....[8]....
        /*55bc*/ 	.word	0x000003c0
        /*55c0*/ 	.word	0x000000ff
        /*55c4*/ 	.word	0x00000020
        /*55c8*/ 	.short	0x0100
        /*55ca*/ 	.byte	0x09
	.zero		1


	//   ....[9]....
        /*55cc*/ 	.word	0x000003d0
        /*55d0*/ 	.word	0x000000ff
        /*55d4*/ 	.word	0x00000090
        /*55d8*/ 	.short	0x0100
        /*55da*/ 	.byte	0x09
	.zero		1


	//   ....[10]....
        /*55dc*/ 	.word	0x000003e0
        /*55e0*/ 	.word	0x000000ff
        /*55e4*/ 	.word	0x00000028
        /*55e8*/ 	.short	0x0100
        /*55ea*/ 	.byte	0x09
	.zero		1


	//   ....[11]....
        /*55ec*/ 	.word	0x000003f0
        /*55f0*/ 	.word	0x000000ff
        /*55f4*/ 	.word	0x00000098
        /*55f8*/ 	.short	0x0100
        /*55fa*/ 	.byte	0x09
	.zero		1


	//   ....[12]....
        /*55fc*/ 	.word	0x00000400
        /*5600*/ 	.word	0x000000ff
        /*5604*/ 	.word	0x00000030
        /*5608*/ 	.short	0x0100
        /*560a*/ 	.byte	0x09
	.zero		1


	//   ....[13]....
        /*560c*/ 	.word	0x00000410
        /*5610*/ 	.word	0x000000ff
        /*5614*/ 	.word	0x000000a0
        /*5618*/ 	.short	0x0100
        /*561a*/ 	.byte	0x09
	.zero		1


	//   ....[14]....
        /*561c*/ 	.word	0x00000420
        /*5620*/ 	.word	0x000000ff
        /*5624*/ 	.word	0x00000038
        /*5628*/ 	.short	0x0100
        /*562a*/ 	.byte	0x09
	.zero		1


	//   ....[15]....
        /*562c*/ 	.word	0x00000430
        /*5630*/ 	.word	0x000000ff
        /*5634*/ 	.word	0x000000a8
        /*5638*/ 	.short	0x0100
        /*563a*/ 	.byte	0x09
	.zero		1


	//   ....[16]....
        /*563c*/ 	.word	0x00000440
        /*5640*/ 	.word	0x000000ff
        /*5644*/ 	.word	0x00000040
        /*5648*/ 	.short	0x0100
        /*564a*/ 	.byte	0x09
	.zero		1


	//   ....[17]....
        /*564c*/ 	.word	0x00000450
        /*5650*/ 	.word	0x000000ff
        /*5654*/ 	.word	0x000000b0
        /*5658*/ 	.short	0x0100
        /*565a*/ 	.byte	0x09
	.zero		1


	//   ....[18]....
        /*565c*/ 	.word	0x00000460
        /*5660*/ 	.word	0x000000ff
        /*5664*/ 	.word	0x00000048
        /*5668*/ 	.short	0x0100
        /*566a*/ 	.byte	0x09
	.zero		1


	//   ....[19]....
        /*566c*/ 	.word	0x00000470
        /*5670*/ 	.word	0x000000ff
        /*5674*/ 	.word	0x000000b8
        /*5678*/ 	.short	0x0100
        /*567a*/ 	.byte	0x09
	.zero		1


	//   ....[20]....
        /*567c*/ 	.word	0x00000480
        /*5680*/ 	.word	0x000000ff
        /*5684*/ 	.word	0x00000050
        /*5688*/ 	.short	0x0100
        /*568a*/ 	.byte	0x09
	.zero		1


	//   ....[21]....
        /*568c*/ 	.word	0x00000490
        /*5690*/ 	.word	0x000000ff
        /*5694*/ 	.word	0x000000c0
        /*5698*/ 	.short	0x0100
        /*569a*/ 	.byte	0x09
	.zero		1


	//   ....[22]....
        /*569c*/ 	.word	0x000004a0
        /*56a0*/ 	.word	0x000000ff
        /*56a4*/ 	.word	0x00000058
        /*56a8*/ 	.short	0x0100
        /*56aa*/ 	.byte	0x09
	.zero		1


	//   ....[23]....
        /*56ac*/ 	.word	0x000004b0
        /*56b0*/ 	.word	0x000000ff
        /*56b4*/ 	.word	0x000000c8
        /*56b8*/ 	.short	0x0100
        /*56ba*/ 	.byte	0x09
	.zero		1


	//   ....[24]....
        /*56bc*/ 	.word	0x000004c0
        /*56c0*/ 	.word	0x000000ff
        /*56c4*/ 	.word	0x00000060
        /*56c8*/ 	.short	0x0100
        /*56ca*/ 	.byte	0x09
	.zero		1


	//   ....[25]....
        /*56cc*/ 	.word	0x000004d0
        /*56d0*/ 	.word	0x000000ff
        /*56d4*/ 	.word	0x000000d0
        /*56d8*/ 	.short	0x0100
        /*56da*/ 	.byte	0x09
	.zero		1


	//   ....[26]....
        /*56dc*/ 	.word	0x000004e0
        /*56e0*/ 	.word	0x000000ff
        /*56e4*/ 	.word	0x00000068
        /*56e8*/ 	.short	0x0100
        /*56ea*/ 	.byte	0x09
	.zero		1


	//   ....[27]....
        /*56ec*/ 	.word	0x000004f0
        /*56f0*/ 	.word	0x000000ff
        /*56f4*/ 	.word	0x000000d8
        /*56f8*/ 	.short	0x0100
        /*56fa*/ 	.byte	0x09
	.zero		1


	//   ....[28]....
        /*56fc*/ 	.word	0x000008a0
        /*5700*/ 	.word	0x000000ff
        /*5704*/ 	.word	0x000000f0
        /*5708*/ 	.short	0x0100
        /*570a*/ 	.byte	0x06
	.zero		1


	//   ....[29]....
        /*570c*/ 	.word	0x000008d0
        /*5710*/ 	.word	0x000000ff
        /*5714*/ 	.word	0x000000f8
        /*5718*/ 	.short	0x0100
        /*571a*/ 	.byte	0x06
	.zero		1


	//   ....[30]....
        /*571c*/ 	.word	0x00002e70
        /*5720*/ 	.word	0x000000ff
        /*5724*/ 	.word	0x00000000
        /*5728*/ 	.short	0x010a
        /*572a*/ 	.byte	0x07
	.zero		1


	//   ....[31]....
        /*572c*/ 	.word	0x00002ed0
        /*5730*/ 	.word	0x000000ff
        /*5734*/ 	.word	0x00000000
        /*5738*/ 	.short	0x010a
        /*573a*/ 	.byte	0x07
	.zero		1


	//   ....[32]....
        /*573c*/ 	.word	0x00006690
        /*5740*/ 	.word	0x000000ff
        /*5744*/ 	.word	0x00000000
        /*5748*/ 	.short	0x010a
        /*574a*/ 	.byte	0x0f
	.zero		1


	//   ....[33]....
        /*574c*/ 	.word	0x000066d0
        /*5750*/ 	.word	0x000000ff
        /*5754*/ 	.word	0x00000000
        /*5758*/ 	.short	0x010a
        /*575a*/ 	.byte	0x0f
	.zero		1


	//   ....[34]....
        /*575c*/ 	.word	0x0000b370
        /*5760*/ 	.word	0x00000003
        /*5764*/ 	.word	0x00000000
        /*5768*/ 	.short	0x0101
        /*576a*/ 	.byte	0x3f
	.zero		1


	//   ....[35]....
        /*576c*/ 	.word	0x0000ee50
        /*5770*/ 	.word	0x00000000
        /*5774*/ 	.word	0x00000000
        /*5778*/ 	.short	0x0101
        /*577a*/ 	.byte	0x3f
	.zero		1


	//   ....[36]....
        /*577c*/ 	.word	0x000228f0
        /*5780*/ 	.word	0x00000012
        /*5784*/ 	.word	0x00000070
        /*5788*/ 	.short	0x010a
        /*578a*/ 	.byte	0x3f
	.zero		1


	//   ....[37]....
        /*578c*/ 	.word	0x00022c90
        /*5790*/ 	.word	0x00000002
        /*5794*/ 	.word	0x000000f8
        /*5798*/ 	.short	0x0101
        /*579a*/ 	.byte	0x3f
	.zero		1


	//   ....[38]....
        /*579c*/ 	.word	0x00023430
        /*57a0*/ 	.word	0x00000005
        /*57a4*/ 	.word	0x00000000
        /*57a8*/ 	.short	0x010a
        /*57aa*/ 	.byte	0x3f
	.zero		1


	//   ....[39]....
        /*57ac*/ 	.word	0x000234c0
        /*57b0*/ 	.word	0x00000007
        /*57b4*/ 	.word	0x00000000
        /*57b8*/ 	.short	0x010a
        /*57ba*/ 	.byte	0x3f
	.zero		1


	//   ....[40]....
        /*57bc*/ 	.word	0x00023550
        /*57c0*/ 	.word	0x00000007
        /*57c4*/ 	.word	0x00000000
        /*57c8*/ 	.short	0x010a
        /*57ca*/ 	.byte	0x3f
	.zero		1


	//   ....[41]....
        /*57cc*/ 	.word	0x000235e0
        /*57d0*/ 	.word	0x00000007
        /*57d4*/ 	.word	0x00000000
        /*57d8*/ 	.short	0x010a
        /*57da*/ 	.byte	0x3f
	.zero		1


	//   ....[42]....
        /*57dc*/ 	.word	0x00023670
        /*57e0*/ 	.word	0x00000007
        /*57e4*/ 	.word	0x00000000
        /*57e8*/ 	.short	0x010a
        /*57ea*/ 	.byte	0x3f
	.zero		1


	//   ....[43]....
        /*57ec*/ 	.word	0x00023700
        /*57f0*/ 	.word	0x00000007
        /*57f4*/ 	.word	0x00000000
        /*57f8*/ 	.short	0x010a
        /*57fa*/ 	.byte	0x3f
	.zero		1


	//   ....[44]....
        /*57fc*/ 	.word	0x00023790
        /*5800*/ 	.word	0x00000007
        /*5804*/ 	.word	0x00000000
        /*5808*/ 	.short	0x010a
        /*580a*/ 	.byte	0x3f
	.zero		1


	//   ....[45]....
        /*580c*/ 	.word	0x00023820
        /*5810*/ 	.word	0x00000007
        /*5814*/ 	.word	0x00000000
        /*5818*/ 	.short	0x010a
        /*581a*/ 	.byte	0x3f
	.zero		1


	//   ....[46]....
        /*581c*/ 	.word	0x000238b0
        /*5820*/ 	.word	0x00000007
        /*5824*/ 	.word	0x00000000
        /*5828*/ 	.short	0x010a
        /*582a*/ 	.byte	0x3f
	.zero		1


	//   ....[47]....
        /*582c*/ 	.word	0x00023940
        /*5830*/ 	.word	0x00000007
        /*5834*/ 	.word	0x00000000
        /*5838*/ 	.short	0x010a
        /*583a*/ 	.byte	0x3f
	.zero		1


	//   ....[48]....
        /*583c*/ 	.word	0x000239d0
        /*5840*/ 	.word	0x00000007
        /*5844*/ 	.word	0x00000000
        /*5848*/ 	.short	0x010a
        /*584a*/ 	.byte	0x3f
	.zero		1


	//   ....[49]....
        /*584c*/ 	.word	0x00023a60
        /*5850*/ 	.word	0x00000007
        /*5854*/ 	.word	0x00000000
        /*5858*/ 	.short	0x010a
        /*585a*/ 	.byte	0x3f
	.zero		1


	//   ....[50]....
        /*585c*/ 	.word	0x00023af0
        /*5860*/ 	.word	0x00000007
        /*5864*/ 	.word	0x00000000
        /*5868*/ 	.short	0x010a
        /*586a*/ 	.byte	0x3f
	.zero		1


	//   ....[51]....
        /*586c*/ 	.word	0x00023b80
        /*5870*/ 	.word	0x00000003
        /*5874*/ 	.word	0x00000000
        /*5878*/ 	.short	0x010a
        /*587a*/ 	.byte	0x3f
	.zero		1


	//   ....[52]....
        /*587c*/ 	.word	0x00023bf0
        /*5880*/ 	.word	0x00000003
        /*5884*/ 	.word	0x00000000
        /*5888*/ 	.short	0x010a
        /*588a*/ 	.byte	0x3f
	.zero		1


	//   ....[53]....
        /*588c*/ 	.word	0x00023c60
        /*5890*/ 	.word	0x00000000
        /*5894*/ 	.word	0x00000000
        /*5898*/ 	.short	0x010a
        /*589a*/ 	.byte	0x3f
	.zero		1


	//   ....[54]....
        /*589c*/ 	.word	0x00023d40
        /*58a0*/ 	.word	0x00000012
        /*58a4*/ 	.word	0x00000070
        /*58a8*/ 	.short	0x010a
        /*58aa*/ 	.byte	0x3f
	.zero		1


	//   ....[55]....
        /*58ac*/ 	.word	0x00023e10
        /*58b0*/ 	.word	0x00000005
        /*58b4*/ 	.word	0x00000000
        /*58b8*/ 	.short	0x010a
        /*58ba*/ 	.byte	0x3f
	.zero		1


	//   ....[56]....
        /*58bc*/ 	.word	0x00023e60
        /*58c0*/ 	.word	0x00000007
        /*58c4*/ 	.word	0x00000000
        /*58c8*/ 	.short	0x010a
        /*58ca*/ 	.byte	0x3f
	.zero		1


	//   ....[57]....
        /*58cc*/ 	.word	0x00023eb0
        /*58d0*/ 	.word	0x00000007
        /*58d4*/ 	.word	0x00000000
        /*58d8*/ 	.short	0x010a
        /*58da*/ 	.byte	0x3f
	.zero		1


	//   ....[58]....
        /*58dc*/ 	.word	0x00023f00
        /*58e0*/ 	.word	0x00000007
        /*58e4*/ 	.word	0x00000000
        /*58e8*/ 	.short	0x010a
        /*58ea*/ 	.byte	0x3f
	.zero		1


	//   ....[59]....
        /*58ec*/ 	.word	0x00023f50
        /*58f0*/ 	.word	0x00000007
        /*58f4*/ 	.word	0x00000000
        /*58f8*/ 	.short	0x010a
        /*58fa*/ 	.byte	0x3f
	.zero		1


	//   ....[60]....
        /*58fc*/ 	.word	0x00023fa0
        /*5900*/ 	.word	0x00000007
        /*5904*/ 	.word	0x00000000
        /*5908*/ 	.short	0x010a
        /*590a*/ 	.byte	0x3f
	.zero		1


	//   ....[61]....
        /*590c*/ 	.word	0x00023ff0
        /*5910*/ 	.word	0x00000007
        /*5914*/ 	.word	0x00000000
        /*5918*/ 	.short	0x010a
        /*591a*/ 	.byte	0x3f
	.zero		1


	//   ....[62]....
        /*591c*/ 	.word	0x00024040
        /*5920*/ 	.word	0x00000007
        /*5924*/ 	.word	0x00000000
        /*5928*/ 	.short	0x010a
        /*592a*/ 	.byte	0x3f
	.zero		1


	//   ....[63]....
        /*592c*/ 	.word	0x00024090
        /*5930*/ 	.word	0x00000007
        /*5934*/ 	.word	0x00000000
        /*5938*/ 	.short	0x010a
        /*593a*/ 	.byte	0x3f
	.zero		1


	//   ....[64]....
        /*593c*/ 	.word	0x000240e0
        /*5940*/ 	.word	0x00000007
        /*5944*/ 	.word	0x00000000
        /*5948*/ 	.short	0x010a
        /*594a*/ 	.byte	0x3f
	.zero		1


	//   ....[65]....
        /*594c*/ 	.word	0x00024130
        /*5950*/ 	.word	0x00000007
        /*5954*/ 	.word	0x00000000
        /*5958*/ 	.short	0x010a
        /*595a*/ 	.byte	0x3f
	.zero		1


	//   ....[66]....
        /*595c*/ 	.word	0x00024180
        /*5960*/ 	.word	0x00000007
        /*5964*/ 	.word	0x00000000
        /*5968*/ 	.short	0x010a
        /*596a*/ 	.byte	0x3f
	.zero		1


	//   ....[67]....
        /*596c*/ 	.word	0x000241d0
        /*5970*/ 	.word	0x00000007
        /*5974*/ 	.word	0x00000000
        /*5978*/ 	.short	0x010a
        /*597a*/ 	.byte	0x3f
	.zero		1


	//----- nvinfo : EIATTR_NUM_MBARRIERS
	.align		4
.L_30:
        /*597c*/ 	.byte	0x03, 0x38
        /*597e*/ 	.short	0x001e


	//----- nvinfo : EIATTR_EXIT_INSTR_OFFSETS
	.align		4
        /*5980*/ 	.byte	0x04, 0x1c
        /*5982*/ 	.short	(.L_32 - .L_31)


	//   ....[0]....
.L_31:
        /*5984*/ 	.word	0x00000ab0


	//   ....[1]....
        /*5988*/ 	.word	0x00001350


	//   ....[2]....
        /*598c*/ 	.word	0x00021ff0


	//   ....[3]....
        /*5990*/ 	.word	0x00022590


	//   ....[4]....
        /*5994*/ 	.word	0x00023bd0


	//----- nvinfo : EIATTR_MAX_THREADS
	.align		4
.L_32:
        /*5998*/ 	.byte	0x04, 0x05
        /*599a*/ 	.short	(.L_34 - .L_33)
.L_33:
        /*599c*/ 	.word	0x00000180
        /*59a0*/ 	.word	0x00000001
        /*59a4*/ 	.word	0x00000001


	//----- nvinfo : EIATTR_CRS_STACK_SIZE
	.align		4
.L_34:
        /*59a8*/ 	.byte	0x04, 0x1e
        /*59aa*/ 	.short	(.L_36 - .L_35)
.L_35:
        /*59ac*/ 	.word	0x00000000


	//----- nvinfo : EIATTR_CBANK_PARAM_SIZE
	.align		4
.L_36:
        /*59b0*/ 	.byte	0x03, 0x19
        /*59b2*/ 	.short	0x0470


	//----- nvinfo : EIATTR_PARAM_CBANK
	.align		4
        /*59b4*/ 	.byte	0x04, 0x0a
        /*59b6*/ 	.short	(.L_38 - .L_37)
	.align		4
.L_37:
        /*59b8*/ 	.word	index@(.nv.constant0._ZN7cutlass13device_kernelINS_4gemm6kernel13GemmUniversalIN4cute5tupleIJiiiiEEENS1_10collective13CollectiveMmaINS1_37MainloopSm90TmaGmmaWarpSpecializedFP8ILi14ENS5_IJNS4_1CILi1EEENSA_ILi8EEESB_EEENS1_35KernelTmaWarpSpecializedCooperativeEEENS5_IJNSA_ILi256EEESG_NSA_ILi32EEEEEENS_12float_e4m3_tENS5_IJlSB_lEEESJ_SK_NS4_8TiledMMAINS4_8MMA_AtomIJNS4_4SM904GMMA31MMA_64x256x32_F32E4M3E4M3_SS_TNILNSO_7ScaleInE1ELSQ_1EEEEEENS4_6LayoutINS5_IJNSA_ILi2EEESB_SB_EEENS5_IJSB_NSA_ILi0EEESW_EEEEENS5_IJNS4_10UnderscoreESZ_SZ_EEEEENS4_23SM90_TMA_LOAD_MULTICASTENS4_14ComposedLayoutINS4_7SwizzleILi1ELi4ELi3EEENS4_18smem_ptr_flag_bitsILi8EEENST_INS5_IJSC_SH_EEENS5_IJSH_SB_EEEEEEEvNS4_8identityENS4_13SM90_TMA_LOADES1B_vS1C_EENS_8epilogue10collective6detail29Sm90TmaWarpSpecializedAdapterINS1G_15DefaultEpilogueISJ_SK_SK_NS1F_6thread17LinearCombinationISJ_Li1EffLNS1K_9ScaleType4KindE0ELNS_15FloatRoundStyleE2ESJ_EENS1_15EpilogueDefaultEEEEEvvEEEEvNT_6ParamsE)
        /*59bc*/ 	.short	0x0210
        /*59be*/ 	.short	0x0470


	//----- nvinfo : EIATTR_SW_WAR
	.align		4
.L_38:
        /*59c0*/ 	.byte	0x04, 0x36
        /*59c2*/ 	.short	(.L_40 - .L_39)
.L_39:
        /*59c4*/ 	.word	0x00000008
.L_40:


//--------------------- .nv.callgraph             --------------------------
	.section	.nv.callgraph,"",@"SHT_CUDA_CALLGRAPH"
	.align	4
	.sectionentsize	8
	.align		4
        /*0000*/ 	.word	0x00000000
	.align		4
        /*0004*/ 	.word	0xffffffff
	.align		4
        /*0008*/ 	.word	0x00000000
	.align		4
        /*000c*/ 	.word	0xfffffffe
	.align		4
        /*0010*/ 	.word	0x00000000
	.align		4
        /*0014*/ 	.word	0xfffffffd
	.align		4
        /*0018*/ 	.word	0x00000000
	.align		4
        /*001c*/ 	.word	0xfffffffc


//--------------------- .nv.constant4             --------------------------
	.section	.nv.constant4,"a",@progbits
	.align	8
	.align		8
.nv.constant4:
        /*0000*/ 	.dword	_ZN40_INTERNAL_72ea0e19_4_k_cu_5fa3ce0b_204614cuda3std3__45__cpo5beginE
	.align		8
        /*0008*/ 	.dword	_ZN40_INTERNAL_72ea0e19_4_k_cu_5fa3ce0b_204614cuda3std3__45__cpo3endE
	.align		8
        /*0010*/ 	.dword	_ZN40_INTERNAL_72ea0e19_4_k_cu_5fa3ce0b_204614cuda3std3__45__cpo6cbeginE
	.align		8
        /*0018*/ 	.dword	_ZN40_INTERNAL_72ea0e19_4_k_cu_5fa3ce0b_204614cuda3std3__45__cpo4cendE
	.align		8
        /*0020*/ 	.dword	_ZN40_INTERNAL_72ea0e19_4_k_cu_5fa3ce0b_204614cuda3std3__442_GLOBAL__N__72ea0e19_4_k_cu_5fa3ce0b_204616ignoreE
	.align		8
        /*0028*/ 	.dword	_ZN40_INTERNAL_72ea0e19_4_k_cu_5fa3ce0b_204614cuda3std3__419piecewise_constructE
	.align		8
        /*0030*/ 	.dword	_ZN40_INTERNAL_72ea0e19_4_k_cu_5fa3ce0b_204614cuda3std3__48in_placeE
	.align		8
        /*0038*/ 	.dword	_ZN40_INTERNAL_72ea0e19_4_k_cu_5fa3ce0b_204614cuda3std6ranges3__45__cpo4swapE
	.align		8
        /*0040*/ 	.dword	_ZN40_INTERNAL_72ea0e19_4_k_cu_5fa3ce0b_204614cuda3std6ranges3__45__cpo9iter_moveE
	.align		8
        /*0048*/ 	.dword	_ZN40_INTERNAL_72ea0e19_4_k_cu_5fa3ce0b_204614cute7productE
	.align		8
        /*0050*/ 	.dword	_ZN40_INTERNAL_72ea0e19_4_k_cu_5fa3ce0b_204614cute1_E


//--------------------- .text._ZN7cutlass13device_kernelINS_4gemm6kernel13GemmUniversalIN4cute5tupleIJiiiiEEENS1_10collective13CollectiveMmaINS1_37MainloopSm90TmaGmmaWarpSpecializedFP8ILi14ENS5_IJNS4_1CILi1EEENSA_ILi8EEESB_EEENS1_35KernelTmaWarpSpecializedCooperativeEEENS5_IJNSA_ILi256EEESG_NSA_ILi32EEEEEENS_12float_e4m3_tENS5_IJlSB_lEEESJ_SK_NS4_8TiledMMAINS4_8MMA_AtomIJNS4_4SM904GMMA31MMA_64x256x32_F32E4M3E4M3_SS_TNILNSO_7ScaleInE1ELSQ_1EEEEEENS4_6LayoutINS5_IJNSA_ILi2EEESB_SB_EEENS5_IJSB_NSA_ILi0EEESW_EEEEENS5_IJNS4_10UnderscoreESZ_SZ_EEEEENS4_23SM90_TMA_LOAD_MULTICASTENS4_14ComposedLayoutINS4_7SwizzleILi1ELi4ELi3EEENS4_18smem_ptr_flag_bitsILi8EEENST_INS5_IJSC_SH_EEENS5_IJSH_SB_EEEEEEEvNS4_8identityENS4_13SM90_TMA_LOADES1B_vS1C_EENS_8epilogue10collective6detail29Sm90TmaWarpSpecializedAdapterINS1G_15DefaultEpilogueISJ_SK_SK_NS1F_6thread17LinearCombinationISJ_Li1EffLNS1K_9ScaleType4KindE0ELNS_15FloatRoundStyleE2ESJ_EENS1_15EpilogueDefaultEEEEEvvEEEEvNT_6ParamsE --------------------------
	.section	.text._ZN7cutlass13device_kernelINS_4gemm6kernel13GemmUniversalIN4cute5tupleIJiiiiEEENS1_10collective13CollectiveMmaINS1_37MainloopSm90TmaGmmaWarpSpecializedFP8ILi14ENS5_IJNS4_1CILi1EEENSA_ILi8EEESB_EEENS1_35KernelTmaWarpSpecializedCooperativeEEENS5_IJNSA_ILi256EEESG_NSA_ILi32EEEEEENS_12float_e4m3_tENS5_IJlSB_lEEESJ_SK_NS4_8TiledMMAINS4_8MMA_AtomIJNS4_4SM904GMMA31MMA_64x256x32_F32E4M3E4M3_SS_TNILNSO_7ScaleInE1ELSQ_1EEEEEENS4_6LayoutINS5_IJNSA_ILi2EEESB_SB_EEENS5_IJSB_NSA_ILi0EEESW_EEEEENS5_IJNS4_10UnderscoreESZ_SZ_EEEEENS4_23SM90_TMA_LOAD_MULTICASTENS4_14ComposedLayoutINS4_7SwizzleILi1ELi4ELi3EEENS4_18smem_ptr_flag_bitsILi8EEENST_INS5_IJSC_SH_EEENS5_IJSH_SB_EEEEEEEvNS4_8identityENS4_13SM90_TMA_LOADES1B_vS1C_EENS_8epilogue10collective6detail29Sm90TmaWarpSpecializedAdapterINS1G_15DefaultEpilogueISJ_SK_SK_NS1F_6thread17LinearCombinationISJ_Li1EffLNS1K_9ScaleType4KindE0ELNS_15FloatRoundStyleE2ESJ_EENS1_15EpilogueDefaultEEEEEvvEEEEvNT_6ParamsE,"ax",@progbits
	.align	128
.text._ZN7cutlass13device_kernelINS_4gemm6kernel13GemmUniversalIN4cute5tupleIJiiiiEEENS1_10collective13CollectiveMmaINS1_37MainloopSm90TmaGmmaWarpSpecializedFP8ILi14ENS5_IJNS4_1CILi1EEENSA_ILi8EEESB_EEENS1_35KernelTmaWarpSpecializedCooperativeEEENS5_IJNSA_ILi256EEESG_NSA_ILi32EEEEEENS_12float_e4m3_tENS5_IJlSB_lEEESJ_SK_NS4_8TiledMMAINS4_8MMA_AtomIJNS4_4SM904GMMA31MMA_64x256x32_F32E4M3E4M3_SS_TNILNSO_7ScaleInE1ELSQ_1EEEEEENS4_6LayoutINS5_IJNSA_ILi2EEESB_SB_EEENS5_IJSB_NSA_ILi0EEESW_EEEEENS5_IJNS4_10UnderscoreESZ_SZ_EEEEENS4_23SM90_TMA_LOAD_MULTICASTENS4_14ComposedLayoutINS4_7SwizzleILi1ELi4ELi3EEENS4_18smem_ptr_flag_bitsILi8EEENST_INS5_IJSC_SH_EEENS5_IJSH_SB_EEEEEEEvNS4_8identityENS4_13SM90_TMA_LOADES1B_vS1C_EENS_8epilogue10collective6detail29Sm90TmaWarpSpecializedAdapterINS1G_15DefaultEpilogueISJ_SK_SK_NS1F_6thread17LinearCombinationISJ_Li1EffLNS1K_9ScaleType4KindE0ELNS_15FloatRoundStyleE2ESJ_EENS1_15EpilogueDefaultEEEEEvvEEEEvNT_6ParamsE:
        .type           _ZN7cutlass13device_kernelINS_4gemm6kernel13GemmUniversalIN4cute5tupleIJiiiiEEENS1_10collective13CollectiveMmaINS1_37MainloopSm90TmaGmmaWarpSpecializedFP8ILi14ENS5_IJNS4_1CILi1EEENSA_ILi8EEESB_EEENS1_35KernelTmaWarpSpecializedCooperativeEEENS5_IJNSA_ILi256EEESG_NSA_ILi32EEEEEENS_12float_e4m3_tENS5_IJlSB_lEEESJ_SK_NS4_8TiledMMAINS4_8MMA_AtomIJNS4_4SM904GMMA31MMA_64x256x32_F32E4M3E4M3_SS_TNILNSO_7ScaleInE1ELSQ_1EEEEEENS4_6LayoutINS5_IJNSA_ILi2EEESB_SB_EEENS5_IJSB_NSA_ILi0EEESW_EEEEENS5_IJNS4_10UnderscoreESZ_SZ_EEEEENS4_23SM90_TMA_LOAD_MULTICASTENS4_14ComposedLayoutINS4_7SwizzleILi1ELi4ELi3EEENS4_18smem_ptr_flag_bitsILi8EEENST_INS5_IJSC_SH_EEENS5_IJSH_SB_EEEEEEEvNS4_8identityENS4_13SM90_TMA_LOADES1B_vS1C_EENS_8epilogue10collective6detail29Sm90TmaWarpSpecializedAdapterINS1G_15DefaultEpilogueISJ_SK_SK_NS1F_6thread17LinearCombinationISJ_Li1EffLNS1K_9ScaleType4KindE0ELNS_15FloatRoundStyleE2ESJ_EENS1_15EpilogueDefaultEEEEEvvEEEEvNT_6ParamsE,@function
        .size           _ZN7cutlass13device_kernelINS_4gemm6kernel13GemmUniversalIN4cute5tupleIJiiiiEEENS1_10collective13CollectiveMmaINS1_37MainloopSm90TmaGmmaWarpSpecializedFP8ILi14ENS5_IJNS4_1CILi1EEENSA_ILi8EEESB_EEENS1_35KernelTmaWarpSpecializedCooperativeEEENS5_IJNSA_ILi256EEESG_NSA_ILi32EEEEEENS_12float_e4m3_tENS5_IJlSB_lEEESJ_SK_NS4_8TiledMMAINS4_8MMA_AtomIJNS4_4SM904GMMA31MMA_64x256x32_F32E4M3E4M3_SS_TNILNSO_7ScaleInE1ELSQ_1EEEEEENS4_6LayoutINS5_IJNSA_ILi2EEESB_SB_EEENS5_IJSB_NSA_ILi0EEESW_EEEEENS5_IJNS4_10UnderscoreESZ_SZ_EEEEENS4_23SM90_TMA_LOAD_MULTICASTENS4_14ComposedLayoutINS4_7SwizzleILi1ELi4ELi3EEENS4_18smem_ptr_flag_bitsILi8EEENST_INS5_IJSC_SH_EEENS5_IJSH_SB_EEEEEEEvNS4_8identityENS4_13SM90_TMA_LOADES1B_vS1C_EENS_8epilogue10collective6detail29Sm90TmaWarpSpecializedAdapterINS1G_15DefaultEpilogueISJ_SK_SK_NS1F_6thread17LinearCombinationISJ_Li1EffLNS1K_9ScaleType4KindE0ELNS_15FloatRoundStyleE2ESJ_EENS1_15EpilogueDefaultEEEEEvvEEEEvNT_6ParamsE,(.L_x_611 - _ZN7cutlass13device_kernelINS_4gemm6kernel13GemmUniversalIN4cute5tupleIJiiiiEEENS1_10collective13CollectiveMmaINS1_37MainloopSm90TmaGmmaWarpSpecializedFP8ILi14ENS5_IJNS4_1CILi1EEENSA_ILi8EEESB_EEENS1_35KernelTmaWarpSpecializedCooperativeEEENS5_IJNSA_ILi256EEESG_NSA_ILi32EEEEEENS_12float_e4m3_tENS5_IJlSB_lEEESJ_SK_NS4_8TiledMMAINS4_8MMA_AtomIJNS4_4SM904GMMA31MMA_64x256x32_F32E4M3E4M3_SS_TNILNSO_7ScaleInE1ELSQ_1EEEEEENS4_6LayoutINS5_IJNSA_ILi2EEESB_SB_EEENS5_IJSB_NSA_ILi0EEESW_EEEEENS5_IJNS4_10UnderscoreESZ_SZ_EEEEENS4_23SM90_TMA_LOAD_MULTICASTENS4_14ComposedLayoutINS4_7SwizzleILi1ELi4ELi3EEENS4_18smem_ptr_flag_bitsILi8EEENST_INS5_IJSC_SH_EEENS5_IJSH_SB_EEEEEEEvNS4_8identityENS4_13SM90_TMA_LOADES1B_vS1C_EENS_8epilogue10collective6detail29Sm90TmaWarpSpecializedAdapterINS1G_15DefaultEpilogueISJ_SK_SK_NS1F_6thread17LinearCombinationISJ_Li1EffLNS1K_9ScaleType4KindE0ELNS_15FloatRoundStyleE2ESJ_EENS1_15EpilogueDefaultEEEEEvvEEEEvNT_6ParamsE)
        .other          _ZN7cutlass13device_kernelINS_4gemm6kernel13GemmUniversalIN4cute5tupleIJiiiiEEENS1_10collective13CollectiveMmaINS1_37MainloopSm90TmaGmmaWarpSpecializedFP8ILi14ENS5_IJNS4_1CILi1EEENSA_ILi8EEESB_EEENS1_35KernelTmaWarpSpecializedCooperativeEEENS5_IJNSA_ILi256EEESG_NSA_ILi32EEEEEENS_12float_e4m3_tENS5_IJlSB_lEEESJ_SK_NS4_8TiledMMAINS4_8MMA_AtomIJNS4_4SM904GMMA31MMA_64x256x32_F32E4M3E4M3_SS_TNILNSO_7ScaleInE1ELSQ_1EEEEEENS4_6LayoutINS5_IJNSA_ILi2EEESB_SB_EEENS5_IJSB_NSA_ILi0EEESW_EEEEENS5_IJNS4_10UnderscoreESZ_SZ_EEEEENS4_23SM90_TMA_LOAD_MULTICASTENS4_14ComposedLayoutINS4_7SwizzleILi1ELi4ELi3EEENS4_18smem_ptr_flag_bitsILi8EEENST_INS5_IJSC_SH_EEENS5_IJSH_SB_EEEEEEEvNS4_8identityENS4_13SM90_TMA_LOADES1B_vS1C_EENS_8epilogue10collective6detail29Sm90TmaWarpSpecializedAdapterINS1G_15DefaultEpilogueISJ_SK_SK_NS1F_6thread17LinearCombinationISJ_Li1EffLNS1K_9ScaleType4KindE0ELNS_15FloatRoundStyleE2ESJ_EENS1_15EpilogueDefaultEEEEEvvEEEEvNT_6ParamsE,@"STO_CUDA_ENTRY STV_DEFAULT"
_ZN7cutlass13device_kernelINS_4gemm6kernel13GemmUniversalIN4cute5tupleIJiiiiEEENS1_10collective13CollectiveMmaINS1_37MainloopSm90TmaGmmaWarpSpecializedFP8ILi14ENS5_IJNS4_1CILi1EEENSA_ILi8EEESB_EEENS1_35KernelTmaWarpSpecializedCooperativeEEENS5_IJNSA_ILi256EEESG_NSA_ILi32EEEEEENS_12float_e4m3_tENS5_IJlSB_lEEESJ_SK_NS4_8TiledMMAINS4_8MMA_AtomIJNS4_4SM904GMMA31MMA_64x256x32_F32E4M3E4M3_SS_TNILNSO_7ScaleInE1ELSQ_1EEEEEENS4_6LayoutINS5_IJNSA_ILi2EEESB_SB_EEENS5_IJSB_NSA_ILi0EEESW_EEEEENS5_IJNS4_10UnderscoreESZ_SZ_EEEEENS4_23SM90_TMA_LOAD_MULTICASTENS4_14ComposedLayoutINS4_7SwizzleILi1ELi4ELi3EEENS4_18smem_ptr_flag_bitsILi8EEENST_INS5_IJSC_SH_EEENS5_IJSH_SB_EEEEEEEvNS4_8identityENS4_13SM90_TMA_LOADES1B_vS1C_EENS_8epilogue10collective6detail29Sm90TmaWarpSpecializedAdapterINS1G_15DefaultEpilogueISJ_SK_SK_NS1F_6thread17LinearCombinationISJ_Li1EffLNS1K_9ScaleType4KindE0ELNS_15FloatRoundStyleE2ESJ_EENS1_15EpilogueDefaultEEEEEvvEEEEvNT_6ParamsE:
[----:B------:R-:W0:Y:S02]  /*0000*/  LDC R1, c[0x0][0x28] ;  /* 0x00000a00ff017b82 */ /* 0x000e240000000800 */
[----:B0-----:R-:W-:Y:S01]  /*0010*/  VIADD R1, R1, 0xfffff988 ;  /* 0xfffff98801017836 */ /* 0x001fe20000000000 */
[----:B------:R-:W0:Y:S01]  /*0020*/  S2R R5, SR_TID.X ;  /* 0x0000000000057919 */ /* 0x000e220000002100 */
[----:B------:R-:W-:Y:S01]  /*0030*/  ELECT P0, URZ, PT ;  /* 0x00000000003f782f */ /* 0x000fe20003800000 */
[----:B------:R-:W-:Y:S01]  /*0040*/  BSSY B0, `(.L_x_0) ;  /* 0x0000015000007945 */ /* 0x000fe20003800000 */
[--C-:B0-----:R-:W-:Y:S02]  /*0050*/  SHF.R.U32.HI R0, RZ, 0x5, R5.reuse ;  /* 0x00000005ff007819 */ /* 0x101fe40000011605 */
[----:B------:R-:W-:-:S03]  /*0060*/  SHF.R.U32.HI R2, RZ, 0x7, R5 ;  /* 0x00000007ff027819 */ /* 0x000fc60000011605 */
[----:B------:R-:W0:Y:S04]  /*0070*/  SHFL.IDX PT, R3, R0, RZ, 0x1f ;  /* 0x00001fff00037589 */ /* 0x000e2800000e0000 */
[----:B------:R-:W1:Y:S01]  /*0080*/  SHFL.IDX PT, R2, R2, RZ, 0x1f ;  /* 0x00001fff02027589 */ /* 0x000e6200000e0000 */
[----:B0-----:R-:W-:Y:S02]  /*0090*/  R2UR UR4, R3 ;  /* 0x00000000030472ca */ /* 0x001fe400000e0000 */
[----:B-1----:R-:W-:-:S11]  /*00a0*/  R2UR UR6, R2 ;  /* 0x00000000020672ca */ /* 0x002fd600000e0000 */
[----:B------:R-:W-:Y:S02]  /*00b0*/  USHF.R.S32.HI UR5, URZ, 0x1f, UR4 ;  /* 0x0000001f3f057899 */ /* 0x000fe40008011404 */
[----:B------:R-:W-:Y:S02]  /*00c0*/  ISETP.NE.OR P0, PT, RZ, UR4, !P0 ;  /* 0x00000004ff007c0c */ /* 0x000fe4000c705670 */
[----:B------:R-:W-:-:S04]  /*00d0*/  ULEA.HI UR5, UR5, UR4, URZ, 0x2 ;  /* 0x0000000405057291 */ /* 0x000fc8000f8f103f */
[----:B------:R-:W-:-:S04]  /*00e0*/  ULOP3.LUT UR5, UR5, 0xfffffffc, URZ, 0xc0, !UPT ;  /* 0xfffffffc05057892 */ /* 0x000fc8000f8ec03f */
[----:B------:R-:W-:-:S03]  /*00f0*/  UIADD3 UR8, UR4, -UR5, URZ ;  /* 0x8000000504087290 */ /* 0x000fc6000fffe03f */
[----:B------:R-:W-:Y:S09]  /*0100*/  @P0 BRA `(.L_x_1) ;  /* 0x0000000000200947 */ /* 0x000ff20003800000 */
[----:B------:R-:W-:Y:S02]  /*0110*/  ULDC.64 UR4, c[0x0][0x198] ;  /* 0x0000660000047ab9 */ /* 0x000fe40000000a00 */
[----:B------:R-:W-:Y:S02]  /*0120*/  UIADD3 UR10, UP0, UR4, 0xf0, URZ ;  /* 0x000000f0040a7890 */ /* 0x000fe4000ff1e03f */
[----:B------:R-:W-:Y:S02]  /*0130*/  UIADD3 UR4, UP1, UR4, 0x1f0, URZ ;  /* 0x000001f004047890 */ /* 0x000fe4000ff3e03f */
[----:B------:R-:W-:Y:S02]  /*0140*/  UIADD3.X UR11, URZ, UR5, URZ, UP0, !UPT ;  /* 0x000000053f0b7290 */ /* 0x000fe400087fe43f */
[----:B------:R-:W-:-:S07]  /*0150*/  UIADD3.X UR5, URZ, UR5, URZ, UP1, !UPT ;  /* 0x000000053f057290 */ /* 0x000fce0008ffe43f */
[----:B------:R0:W-:Y:S02]  /*0160*/  UTMACCTL.PF [UR10] ;  /* 0x000000000a0079b9 */ /* 0x0001e40008040000 */
[----:B------:R0:W-:Y:S02]  /*0170*/  UTMACCTL.PF [UR4] ;  /* 0x00000000040079b9 */ /* 0x0001e40008040000 */
[----:B0-----:R-:W-:Y:S01]  /*0180*/  NOP ;  /* 0x0000000000007918 */ /* 0x001fe20000000000 */
.L_x_1:
[----:B------:R-:W-:Y:S05]  /*0190*/  BSYNC B0 ;  /* 0x0000000000007941 */ /* 0x000fea0003800000 */
.L_x_0:
[----:B------:R-:W0:Y:S01]  /*01a0*/  SHFL.IDX PT, R3, R0, RZ, 0x1f ;  /* 0x00001fff00037589 */ /* 0x000e2200000e0000 */
[----:B------:R-:W-:Y:S01]  /*01b0*/  UISETP.NE.AND UP0, UPT, UR8, 0x3, UPT ;  /* 0x000000030800788c */ /* 0x000fe2000bf05270 */
[----:B------:R-:W-:Y:S01]  /*01c0*/  ISETP.NE.AND P2, PT, RZ, UR6, PT ;  /* 0x00000006ff007c0c */ /* 0x000fe2000bf45270 */
[----:B------:R-:W-:Y:S02]  /*01d0*/  UIADD3 UR10, UR6, -0x1, URZ ;  /* 0xffffffff060a7890 */ /* 0x000fe4000fffe03f */
[----:B------:R-:W-:Y:S02]  /*01e0*/  UISETP.EQ.OR UP0, UPT, UR8, URZ, !UP0 ;  /* 0x0000003f0800728c */ /* 0x000fe4000c702670 */
[----:B------:R-:W-:Y:S02]  /*01f0*/  UISETP.GE.U32.AND UP1, UPT, UR10, 0x2, UPT ;  /* 0x000000020a00788c */ /* 0x000fe4000bf26070 */
[----:B------:R-:W-:-:S04]  /*0200*/  UISETP.EQ.AND UP0, UPT, UR6, URZ, UP0 ;  /* 0x0000003f0600728c */ /* 0x000fc80008702270 */
[----:B------:R-:W-:-:S04]  /*0210*/  USEL UR13, URZ, 0x1, !UP0 ;  /* 0x000000013f0d7887 */ /* 0x000fc8000c000000 */
[----:B------:R-:W-:Y:S01]  /*0220*/  USEL UR13, UR13, 0x2, UP1 ;  /* 0x000000020d0d7887 */ /* 0x000fe20008800000 */
[----:B0-----:R-:W-:-:S13]  /*0230*/  ISETP.NE.AND P0, PT, R3, RZ, PT ;  /* 0x000000ff0300720c */ /* 0x001fda0003f05270 */
[----:B------:R-:W-:Y:S05]  /*0240*/  @P0 BRA `(.L_x_2) ;  /* 0x0000000000b40947 */ /* 0x000fea0003800000 */
[----:B------:R-:W-:Y:S01]  /*0250*/  ELECT P0, URZ, PT ;  /* 0x00000000003f782f */ /* 0x000fe20003800000 */
[----:B------:R-:W-:-:S12]  /*0260*/  BSSY B0, `(.L_x_2) ;  /* 0x000002b000007945 */ /* 0x000fd80003800000 */
[----:B------:R-:W-:Y:S05]  /*0270*/  @!P0 BRA `(.L_x_3) ;  /* 0x0000000000a48947 */ /* 0x000fea0003800000 */
[----:B------:R-:W0:Y:S01]  /*0280*/  S2UR UR9, SR_CgaCtaId ;  /* 0x00000000000979c3 */ /* 0x000e220000008800 */
[----:B------:R-:W-:Y:S01]  /*0290*/  UMOV UR4, 0x400 ;  /* 0x0000040000047882 */ /* 0x000fe20000000000 */
[----:B------:R-:W-:Y:S01]  /*02a0*/  UMOV UR5, 0x1 ;  /* 0x0000000100057882 */ /* 0x000fe20000000000 */
[----:B------:R-:W-:Y:S02]  /*02b0*/  UMOV UR6, 0x10 ;  /* 0x0000001000067882 */ /* 0x000fe40000000000 */
[----:B------:R-:W-:-:S04]  /*02c0*/  UIADD3 UR6, -UR6, 0x100000, URZ ;  /* 0x0010000006067890 */ /* 0x000fc8000fffe13f */
[----:B------:R-:W-:Y:S02]  /*02d0*/  USHF.L.U32 UR7, UR6, 0xb, URZ ;  /* 0x0000000b06077899 */ /* 0x000fe4000800063f */
[----:B------:R-:W-:Y:S02]  /*02e0*/  USHF.L.U32 UR6, UR6, 0x1, URZ ;  /* 0x0000000106067899 */ /* 0x000fe4000800063f */
[----:B0-----:R-:W-:Y:S02]  /*02f0*/  ULEA UR9, UR9, UR4, 0x18 ;  /* 0x0000000409097291 */ /* 0x001fe4000f8ec03f */
[----:B------:R-:W-:-:S04]  /*0300*/  UIADD3 UR4, -UR5, 0x100000, URZ ;  /* 0x0010000005047890 */ /* 0x000fc8000fffe13f */
[----:B------:R-:W-:Y:S02]  /*0310*/  USHF.L.U32 UR5, UR4, 0xb, URZ ;  /* 0x0000000b04057899 */ /* 0x000fe4000800063f */
[----:B------:R-:W-:Y:S01]  /*0320*/  USHF.L.U32 UR4, UR4, 0x1, URZ ;  /* 0x0000000104047899 */ /* 0x000fe2000800063f */
[----:B------:R-:W0:Y:S11]  /*0330*/  FENCE.VIEW.ASYNC.S ;  /* 0x00000000000073c6 */ /* 0x000e360000000000 */
[----:B0-----:R0:W1:Y:S01]  /*0340*/  SYNCS.EXCH.64 URZ, [UR9], UR4 ;  /* 0x00000004093f75b2 */ /* 0x0010620008000100 */
[----:B------:R0:W2:Y:S01]  /*0350*/  SYNCS.EXCH.64 URZ, [UR9+0x70], UR6 ;  /* 0x00007006093f75b2 */ /* 0x0000a20008000100 */
[----:B------:R0:W3:Y:S01]  /*0360*/  SYNCS.EXCH.64 URZ, [UR9+0x8], UR4 ;  /* 0x00000804093f75b2 */ /* 0x0000e20008000100 */
[----:B------:R0:W4:Y:S01]  /*0370*/  SYNCS.EXCH.64 URZ, [UR9+0x78], UR6 ;  /* 0x00007806093f75b2 */ /* 0x0001220008000100 */
[----:B------:R0:W0:Y:S01]  /*0380*/  SYNCS.EXCH.64 URZ, [UR9+0x10], UR4 ;  /* 0x00001004093f75b2 */ /* 0x0000220008000100 */
        /* <DEDUP_REMOVED lines=23> */
[----:B-1234-:R-:W-:Y:S01]  /*0500*/  NOP ;  /* 0x0000000000007918 */ /* 0x01efe20000000000 */
.L_x_3:
[----:B0-----:R-:W-:Y:S05]  /*0510*/  BSYNC B0 ;  /* 0x0000000000007941 */ /* 0x001fea0003800000 */
.L_x_2:
[----:B------:R-:W-:Y:S01]  /*0520*/  SHF.R.S32.HI R4, RZ, 0x1f, R5 ;  /* 0x0000001fff047819 */ /* 0x000fe20000011405 */
[----:B------:R-:W0:Y:S01]  /*0530*/  SHFL.IDX PT, R0, R0, RZ, 0x1f ;  /* 0x00001fff00007589 */ /* 0x000e2200000e0000 */
[----:B------:R-:W-:Y:S01]  /*0540*/  ELECT P0, URZ, PT ;  /* 0x00000000003f782f */ /* 0x000fe20003800000 */
[----:B------:R-:W1:Y:S01]  /*0550*/  S2UR UR9, SR_CTAID.X ;  /* 0x00000000000979c3 */ /* 0x000e620000002500 */
[----:B------:R-:W-:Y:S01]  /*0560*/  LEA.HI R4, R4, R5, RZ, 0x7 ;  /* 0x0000000504047211 */ /* 0x000fe200078f38ff */
[----:B------:R-:W2:Y:S01]  /*0570*/  S2R R2, SR_CTAID.Y ;  /* 0x0000000000027919 */ /* 0x000ea20000002600 */
[----:B------:R-:W-:Y:S01]  /*0580*/  SHF.R.S32.HI R6, RZ, 0x1f, R3 ;  /* 0x0000001fff067819 */ /* 0x000fe20000011403 */
[----:B------:R-:W-:Y:S01]  /*0590*/  ULDC UR4, c[0x0][0x154] ;  /* 0x0000550000047ab9 */ /* 0x000fe20000000800 */
[----:B------:R-:W-:Y:S01]  /*05a0*/  LOP3.LUT R4, R4, 0xffffff80, RZ, 0xc0, !PT ;  /* 0xffffff8004047812 */ /* 0x000fe200078ec0ff */
[----:B------:R-:W-:Y:S01]  /*05b0*/  NOP ;  /* 0x0000000000007918 */ /* 0x000fe20000000000 */
[----:B------:R-:W-:Y:S01]  /*05c0*/  LEA.HI R6, R6, R3, RZ, 0x2 ;  /* 0x0000000306067211 */ /* 0x000fe200078f10ff */
[----:B------:R-:W3:Y:S01]  /*05d0*/  LDC R13, c[0x0][0x148] ;  /* 0x00005200ff0d7b82 */ /* 0x000ee20000000800 */
[----:B------:R-:W-:Y:S01]  /*05e0*/  NOP ;  /* 0x0000000000007918 */ /* 0x000fe20000000000 */
[----:B------:R-:W-:Y:S01]  /*05f0*/  IMAD.IADD R4, R5, 0x1, -R4 ;  /* 0x0000000105047824 */ /* 0x000fe200078e0a04 */
[----:B------:R-:W-:-:S04]  /*0600*/  LOP3.LUT R6, R6, 0x3ffffffc, RZ, 0xc0, !PT ;  /* 0x3ffffffc06067812 */ /* 0x000fc800078ec0ff */
[----:B------:R-:W-:Y:S01]  /*0610*/  SHF.R.S32.HI R5, RZ, 0x1f, R4 ;  /* 0x0000001fff057819 */ /* 0x000fe20000011404 */
[----:B------:R-:W-:Y:S01]  /*0620*/  IMAD.IADD R6, R3, 0x1, -R6 ;  /* 0x0000000103067824 */ /* 0x000fe200078e0a06 */
[----:B------:R-:W4:Y:S02]  /*0630*/  LDC R8, c[0x0][0x144] ;  /* 0x00005100ff087b82 */ /* 0x000f240000000800 */
[----:B------:R-:W-:Y:S02]  /*0640*/  LEA.HI R5, R5, R4, RZ, 0x3 ;  /* 0x0000000405057211 */ /* 0x000fe400078f18ff */
[----:B0-----:R-:W-:Y:S02]  /*0650*/  ISETP.NE.OR P0, PT, R0, RZ, !P0 ;  /* 0x000000ff0000720c */ /* 0x001fe40004705670 */
[--C-:B------:R-:W-:Y:S02]  /*0660*/  SHF.R.S32.HI R0, RZ, 0x3, R5.reuse ;  /* 0x00000003ff007819 */ /* 0x100fe40000011405 */
[----:B------:R-:W-:-:S04]  /*0670*/  SHF.R.S32.HI R5, RZ, 0x1f, R5 ;  /* 0x0000001fff057819 */ /* 0x000fc80000011405 */
[----:B------:R-:W-:-:S04]  /*0680*/  LEA.HI R5, R5, R0, RZ, 0x2 ;  /* 0x0000000005057211 */ /* 0x000fc800078f10ff */
[----:B------:R-:W-:Y:S01]  /*0690*/  LOP3.LUT R5, R5, 0xfffffffc, RZ, 0xc0, !PT ;  /* 0xfffffffc05057812 */ /* 0x000fe200078ec0ff */
[----:B------:R-:W-:Y:S01]  /*06a0*/  VOTEU.ALL UP0, P0 ;  /* 0x00000000003f7886 */ /* 0x000fe20000000000 */
[----:B--2---:R-:W-:Y:S01]  /*06b0*/  I2FP.F32.U32 R7, R2 ;  /* 0x0000000200077245 */ /* 0x004fe20000201000 */
[----:B------:R-:W-:Y:S02]  /*06c0*/  VOTEU.ALL UP1, P0 ;  /* 0x00000000003f7886 */ /* 0x000fe40000020000 */
[----:B------:R-:W-:Y:S01]  /*06d0*/  IMAD.IADD R5, R0, 0x1, -R5 ;  /* 0x0000000100057824 */ /* 0x000fe200078e0a05 */
[----:B------:R-:W0:Y:S01]  /*06e0*/  @!UP0 S2UR UR7, SR_CgaCtaId ;  /* 0x00000000000789c3 */ /* 0x000e220000008800 */
[----:B-1----:R-:W-:Y:S01]  /*06f0*/  I2FP.F32.U32 R0, UR9 ;  /* 0x0000000900007c45 */ /* 0x002fe20008201000 */
[----:B------:R-:W-:Y:S01]  /*0700*/  FMUL R9, R7, UR4 ;  /* 0x0000000407097c20 */ /* 0x000fe20008400000 */
[----:B------:R-:W-:Y:S01]  /*0710*/  IMAD R5, R6, 0x4, R5 ;  /* 0x0000000406057824 */ /* 0x000fe200078e0205 */
[----:B------:R-:W-:Y:S01]  /*0720*/  ULDC UR4, c[0x0][0x150] ;  /* 0x0000540000047ab9 */ /* 0x000fe20000000800 */
[----:B------:R-:W-:Y:S01]  /*0730*/  @!UP0 UMOV UR6, 0x400 ;  /* 0x0000040000068882 */ /* 0x000fe20000000000 */
[----:B------:R-:W-:Y:S01]  /*0740*/  FMUL R7, R0, UR4 ;  /* 0x0000000400077c20 */ /* 0x000fe20008400000 */
[----:B------:R-:W-:Y:S01]  /*0750*/  IMAD.SHL.U32 R0, R5, 0x4, RZ ;  /* 0x0000000405007824 */ /* 0x000fe200078e00ff */
[----:B------:R-:W1:Y:S01]  /*0760*/  LDC R6, c[0x0][0x140] ;  /* 0x00005000ff067b82 */ /* 0x000e620000000800 */
[----:B------:R-:W2:Y:S01]  /*0770*/  F2I.U32.TRUNC.NTZ R9, R9 ;  /* 0x0000000900097305 */ /* 0x000ea2000020f000 */
[----:B------:R-:W-:-:S02]  /*0780*/  UMOV UR4, 0x20 ;  /* 0x0000002000047882 */ /* 0x000fc40000000000 */
[----:B------:R-:W-:Y:S01]  /*0790*/  LOP3.LUT R11, R5, 0xc, R0, 0x78, !PT ;  /* 0x0000000c050b7812 */ /* 0x000fe200078e7800 */
[----:B------:R-:W-:-:S04]  /*07a0*/  @!UP0 UIADD3 UR4, -UR4, 0x100000, URZ ;  /* 0x0010000004048890 */ /* 0x000fc8000fffe13f */
[----:B------:R-:W-:Y:S02]  /*07b0*/  @!UP0 USHF.L.U32 UR5, UR4, 0xb, URZ ;  /* 0x0000000b04058899 */ /* 0x000fe4000800063f */
[----:B------:R-:W-:Y:S01]  /*07c0*/  @!UP0 USHF.L.U32 UR4, UR4, 0x1, URZ ;  /* 0x0000000104048899 */ /* 0x000fe2000800063f */
[----:B------:R-:W5:Y:S01]  /*07d0*/  F2I.U32.TRUNC.NTZ R7, R7 ;  /* 0x0000000700077305 */ /* 0x000f62000020f000 */
[----:B------:R1:W-:Y:S01]  /*07e0*/  STL [R1+0x458], R11 ;  /* 0x0004580b01007387 */ /* 0x0003e20000100800 */
[----:B--2---:R-:W-:Y:S01]  /*07f0*/  IMAD.MOV R14, RZ, RZ, -R9 ;  /* 0x000000ffff0e7224 */ /* 0x004fe200078e0a09 */
[----:B0-----:R-:W-:Y:S01]  /*0800*/  @!UP0 ULEA UR6, UR7, UR6, 0x18 ;  /* 0x0000000607068291 */ /* 0x001fe2000f8ec03f */
[----:B------:R-:W-:Y:S02]  /*0810*/  VOTEU.ALL UP0, P0 ;  /* 0x00000000003f7886 */ /* 0x000fe40000000000 */
[----:B---3--:R-:W-:Y:S01]  /*0820*/  IMAD R0, R13, R14, R2 ;  /* 0x0000000e0d007224 */ /* 0x008fe200078e0202 */
[----:B------:R-:W-:-:S02]  /*0830*/  LOP3.LUT P0, RZ, R4, 0x7, RZ, 0xc0, !PT ;  /* 0x0000000704ff7812 */ /* 0x000fc4000780c0ff */
[----:B-1----:R-:W-:Y:S01]  /*0840*/  ISETP.EQ.U32.AND P3, PT, R6, 0x1, PT ;  /* 0x000000010600780c */ /* 0x002fe20003f62070 */
[----:B-----5:R-:W-:Y:S01]  /*0850*/  IMAD.MOV R7, RZ, RZ, -R7 ;  /* 0x000000ffff077224 */ /* 0x020fe200078e0a07 */
[----:B------:R-:W-:Y:S02]  /*0860*/  ISETP.NE.AND P1, PT, R0, R11, PT ;  /* 0x0000000b0000720c */ /* 0x000fe40003f25270 */
[----:B------:R-:W-:Y:S01]  /*0870*/  ISETP.LT.U32.AND P0, PT, R11, 0x8, !P0 ;  /* 0x000000080b00780c */ /* 0x000fe20004701070 */
[----:B----4-:R-:W-:Y:S01]  /*0880*/  IMAD R10, R8, R7, UR9 ;  /* 0x00000009080a7e24 */ /* 0x010fe2000f8e0207 */
[----:B------:R-:W0:Y:S02]  /*0890*/  FENCE.VIEW.ASYNC.S ;  /* 0x00000000000073c6 */ /* 0x000e240000000000 */
[----:B0-----:R0:W1:Y:S02]  /*08a0*/  @!UP0 SYNCS.EXCH.64 URZ, [UR6+0xf0], UR4 ;  /* 0x0000f004063f85b2 */ /* 0x0010640008000100 */
[----:B------:R-:W-:-:S04]  /*08b0*/  ISETP.EQ.OR P1, PT, R10, RZ, !P1 ;  /* 0x000000ff0a00720c */ /* 0x000fc80004f22670 */
[----:B------:R-:W-:Y:S01]  /*08c0*/  PLOP3.LUT P0, PT, P0, P1, PT, 0x80, 0x0 ;  /* 0x000000000000781c */ /* 0x000fe20000703070 */
[----:B------:R0:W2:Y:S01]  /*08d0*/  @!UP1 SYNCS.EXCH.64 URZ, [UR6+0xf8], UR4 ;  /* 0x0000f804063f95b2 */ /* 0x0000a20008000100 */
[----:B------:R-:W-:Y:S01]  /*08e0*/  NOP ;  /* 0x0000000000007918 */ /* 0x000fe20000000000 */
[----:B------:R-:W-:Y:S10]  /*08f0*/  @!P3 BRA `(.L_x_4) ;  /* 0x000000000008b947 */ /* 0x000ff40003800000 */
[----:B-12---:R-:W-:Y:S01]  /*0900*/  UCGABAR_ARV ;  /* 0x00000000000079c7 */ /* 0x006fe20008000000 */
[----:B------:R-:W-:Y:S05]  /*0910*/  BRA `(.L_x_5) ;  /* 0x0000000000047947 */ /* 0x000fea0003800000 */
.L_x_4:
[----:B-12---:R-:W-:Y:S01]  /*0920*/  NOP ;  /* 0x0000000000007918 */ /* 0x006fe20000000000 */
.L_x_5:
[----:B------:R-:W1:Y:S01]  /*0930*/  LDC R0, c[0x0][0x65c] ;  /* 0x00019700ff007b82 */ /* 0x000e620000000800 */
[----:B------:R-:W-:Y:S02]  /*0940*/  IMAD.U32 R4, RZ, RZ, UR9 ;  /* 0x00000009ff047e24 */ /* 0x000fe4000f8e00ff */
[----:B------:R-:W-:Y:S01]  /*0950*/  IMAD.MOV.U32 R5, RZ, RZ, RZ ;  /* 0x000000ffff057224 */ /* 0x000fe200078e00ff */
[----:B-1----:R-:W-:-:S13]  /*0960*/  ISETP.NE.AND P4, PT, R0, 0x1, PT ;  /* 0x000000010000780c */ /* 0x002fda0003f85270 */
[----:B------:R-:W1:Y:S01]  /*0970*/  @P4 LDC R7, c[0x0][0x10] ;  /* 0x00000400ff074b82 */ /* 0x000e620000000800 */
[----:B------:R-:W-:Y:S02]  /*0980*/  @P4 IMAD.MOV.U32 R3, RZ, RZ, RZ ;  /* 0x000000ffff034224 */ /* 0x000fe400078e00ff */
[----:B------:R-:W-:-:S05]  /*0990*/  @P4 IMAD.MOV.U32 R11, RZ, RZ, RZ ;  /* 0x000000ffff0b4224 */ /* 0x000fca00078e00ff */
[----:B------:R-:W2:Y:S01]  /*09a0*/  @!P4 LDC R9, c[0x0][0xc] ;  /* 0x00000300ff09cb82 */ /* 0x000ea20000000800 */
[----:B-1----:R-:W-:-:S04]  /*09b0*/  @P4 IMAD.WIDE.U32 R6, R7, UR9, R2 ;  /* 0x0000000907064c25 */ /* 0x002fc8000f8e0002 */
[----:B------:R-:W-:Y:S02]  /*09c0*/  @P4 IMAD.MOV.U32 R8, RZ, RZ, R6 ;  /* 0x000000ffff084224 */ /* 0x000fe400078e0006 */
[----:B------:R-:W-:Y:S02]  /*09d0*/  @P4 IMAD.IADD R15, R7, 0x1, R11 ;  /* 0x00000001070f4824 */ /* 0x000fe400078e020b */
[----:B--2---:R-:W-:-:S04]  /*09e0*/  @!P4 IMAD.WIDE.U32 R4, R2, R9, R4 ;  /* 0x000000090204c225 */ /* 0x004fc800078e0004 */
[----:B------:R-:W-:Y:S02]  /*09f0*/  @!P4 IMAD.MOV.U32 R8, RZ, RZ, R4 ;  /* 0x000000ffff08c224 */ /* 0x000fe400078e0004 */
[----:B------:R-:W-:-:S03]  /*0a00*/  @!P4 IMAD.MOV.U32 R15, RZ, RZ, R5 ;  /* 0x000000ffff0fc224 */ /* 0x000fc600078e0005 */
[----:B------:R1:W-:Y:S04]  /*0a10*/  STL [R1+0x460], R8 ;  /* 0x0004600801007387 */ /* 0x0003e80000100800 */
[----:B------:R1:W-:Y:S01]  /*0a20*/  STL [R1+0x45c], R15 ;  /* 0x00045c0f01007387 */ /* 0x0003e20000100800 */
[----:B------:R-:W-:Y:S05]  /*0a30*/  @!P3 BRA `(.L_x_6) ;  /* 0x00000000000cb947 */ /* 0x000fea0003800000 */
[----:B------:R-:W-:Y:S01]  /*0a40*/  UCGABAR_WAIT ;  /* 0x0000000000007dc7 */ /* 0x000fe20008000000 */
[----:B------:R-:W-:Y:S01]  /*0a50*/  CCTL.IVALL ;  /* 0x00000000ff00798f */ /* 0x000fe20002000000 */
[----:B------:R-:W-:Y:S05]  /*0a60*/  BRA `(.L_x_7) ;  /* 0x0000000000047947 */ /* 0x000fea0003800000 */
.L_x_6:
[----:B------:R-:W-:Y:S06]  /*0a70*/  BAR.SYNC.DEFER_BLOCKING 0x0 ;  /* 0x0000000000007b1d */ /* 0x000fec0000010000 */
.L_x_7:
[----:B------:R-:W-:Y:S05]  /*0a80*/  @!P2 BRA `(.L_x_8) ;  /* 0x00000214005ca947 */ /* 0x000fea0003800000 */
[----:B------:R-:W-:-:S06]  /*0a90*/  UISETP.GT.U32.AND UP0, UPT, UR10, 0x1, UPT ;  /* 0x000000010a00788c */ /* 0x000fcc000bf04070 */
[----:B------:R-:W-:-:S13]  /*0aa0*/  PLOP3.LUT P1, PT, PT, PT, UP0, 0x80, 0x0 ;  /* 0x000000000000781c */ /* 0x000fda0003f2f008 */
[----:B0-----:R-:W-:Y:S05]  /*0ab0*/  @P1 EXIT ;  /* 0x000000000000194d */ /* 0x001fea0003800000 */
[----:B------:R-:W-:Y:S01]  /*0ac0*/  IMAD.MOV.U32 R5, RZ, RZ, -0x1 ;  /* 0xffffffffff057424 */ /* 0x000fe200078e00ff */
[----:B------:R-:W-:Y:S01]  /*0ad0*/  ULDC.64 UR4, c[0x0][0x650] ;  /* 0x0001940000047ab9 */ /* 0x000fe20000000a00 */
[----:B------:R-:W-:Y:S01]  /*0ae0*/  IMAD.MOV.U32 R4, RZ, RZ, -0x1 ;  /* 0xffffffffff047424 */ /* 0x000fe200078e00ff */
[----:B------:R-:W-:Y:S01]  /*0af0*/  ISETP.GE.U32.AND P1, PT, R8, UR4, PT ;  /* 0x0000000408007c0c */ /* 0x000fe2000bf26070 */
[----:B------:R-:W-:Y:S01]  /*0b00*/  UMOV UR10, 0xffffffff ;  /* 0xffffffff000a7882 */ /* 0x000fe20000000000 */
[----:B------:R0:W-:Y:S01]  /*0b10*/  STL [R1+0x468], R5 ;  /* 0x0004680501007387 */ /* 0x0001e20000100800 */
[----:B------:R-:W-:Y:S02]  /*0b20*/  PRMT R0, RZ, 0x7610, R0 ;  /* 0x00007610ff007816 */ /* 0x000fe40000000000 */
[----:B------:R-:W-:Y:S01]  /*0b30*/  ISETP.GE.U32.AND.EX P1, PT, R15, UR5, PT, P1 ;  /* 0x000000050f007c0c */ /* 0x000fe2000bf26110 */
[----:B------:R0:W-:-:S12]  /*0b40*/  STL [R1+0x464], R4 ;  /* 0x0004640401007387 */ /* 0x0001d80000100800 */
[----:B0-----:R-:W-:Y:S05]  /*0b50*/  @P1 BRA `(.L_x_9) ;  /* 0x00000004003c1947 */ /* 0x001fea0003800000 */
[----:B------:R-:W-:Y:S01]  /*0b60*/  ULDC.64 UR14, c[0x0][0x628] ;  /* 0x00018a00000e7ab9 */ /* 0x000fe20000000a00 */
[----:B------:R-:W0:Y:S01]  /*0b70*/  LDC.64 R6, c[0x0][0x620] ;  /* 0x00018800ff067b82 */ /* 0x000e220000000a00 */
[----:B------:R-:W-:Y:S01]  /*0b80*/  ISETP.NE.U32.AND P1, PT, RZ, UR14, PT ;  /* 0x0000000eff007c0c */ /* 0x000fe2000bf25070 */
[----:B------:R-:W-:Y:S01]  /*0b90*/  ULDC UR11, c[0x0][0x630] ;  /* 0x00018c00000b7ab9 */ /* 0x000fe20000000800 */
[----:B------:R-:W-:Y:S02]  /*0ba0*/  R2UR UR4, R8 ;  /* 0x00000000080472ca */ /* 0x000fe400000e0000 */
[----:B------:R-:W-:Y:S02]  /*0bb0*/  ISETP.NE.AND.EX P1, PT, RZ, UR15, PT, P1 ;  /* 0x0000000fff007c0c */ /* 0x000fe4000bf25310 */
[----:B------:R-:W-:-:S11]  /*0bc0*/  R2UR UR5, R15 ;  /* 0x000000000f0572ca */ /* 0x000fd600000e0000 */
[----:B------:R-:W-:Y:S05]  /*0bd0*/  @!P1 BRA `(.L_x_10) ;  /* 0x0000000000309947 */ /* 0x000fea0003800000 */
[----:B------:R-:W-:Y:S01]  /*0be0*/  R2UR UR4, R8 ;  /* 0x00000000080472ca */ /* 0x000fe200000e0000 */
[----:B------:R-:W-:Y:S01]  /*0bf0*/  ULDC UR8, c[0x0][0x634] ;  /* 0x00018d0000087ab9 */ /* 0x000fe20000000800 */
[----:B------:R-:W-:-:S11]  /*0c00*/  R2UR UR10, R15 ;  /* 0x000000000f0a72ca */ /* 0x000fd600000e0000 */
[----:B------:R-:W-:-:S04]  /*0c10*/  UIADD3 UR8, UP0, UR4, UR8, URZ ;  /* 0x0000000804087290 */ /* 0x000fc8000ff1e03f */
[----:B------:R-:W-:-:S04]  /*0c20*/  UIADD3.X UR10, URZ, UR10, URZ, UP0, !UPT ;  /* 0x0000000a3f0a7290 */ /* 0x000fc800087fe43f */
[----:B------:R-:W-:-:S04]  /*0c30*/  UIMAD.WIDE.U32 UR4, UR10, UR14, URZ ;  /* 0x0000000e0a0472a5 */ /* 0x000fc8000f8e003f */
[----:B------:R-:W-:Y:S02]  /*0c40*/  UIMAD.WIDE.U32 UR6, UP0, UR8, UR15, UR4 ;  /* 0x0000000f080672a5 */ /* 0x000fe4000f800004 */
[----:B------:R-:W-:Y:S02]  /*0c50*/  UIMAD.WIDE.U32 UR4, UR8, UR14, URZ ;  /* 0x0000000e080472a5 */ /* 0x000fe4000f8e003f */
[----:B------:R-:W-:Y:S02]  /*0c60*/  UIADD3.X UR9, URZ, URZ, URZ, UP0, !UPT ;  /* 0x0000003f3f097290 */ /* 0x000fe400087fe43f */
[----:B------:R-:W-:Y:S01]  /*0c70*/  UIADD3 URZ, UP0, UR5, UR6, URZ ;  /* 0x00000006053f7290 */ /* 0x000fe2000ff1e03f */
[----:B------:R-:W-:-:S03]  /*0c80*/  UMOV UR8, UR7 ;  /* 0x0000000700087c82 */ /* 0x000fc60008000000 */
[----:B------:R-:W-:-:S12]  /*0c90*/  UIMAD.WIDE.U32.X UR4, UR10, UR15, UR8, UP0 ;  /* 0x0000000f0a0472a5 */ /* 0x000fd800080e0408 */
.L_x_10:
[----:B------:R-:W-:Y:S01]  /*0ca0*/  USHF.R.U64 UR10, UR4, UR11, UR5 ;  /* 0x0000000b040a7299 */ /* 0x000fe20008001205 */
[----:B------:R-:W2:Y:S01]  /*0cb0*/  LDC.64 R22, c[0x0][0x640] ;  /* 0x00019000ff167b82 */ /* 0x000ea20000000a00 */
[----:B------:R-:W-:Y:S01]  /*0cc0*/  USHF.R.U32.HI UR4, URZ, UR11, UR5 ;  /* 0x0000000b3f047299 */ /* 0x000fe20008011605 */
[----:B------:R-:W-:Y:S02]  /*0cd0*/  IMAD.MOV.U32 R4, RZ, RZ, R8 ;  /* 0x000000ffff047224 */ /* 0x000fe400078e0008 */
[----:B------:R-:W-:Y:S01]  /*0ce0*/  IMAD R21, R13, R14, R2 ;  /* 0x0000000e0d157224 */ /* 0x000fe200078e0202 */
[----:B------:R-:W-:Y:S01]  /*0cf0*/  IADD3 R3, P1, RZ, -UR10, RZ ;  /* 0x8000000aff037c10 */ /* 0x000fe2000ff3e0ff */
[----:B------:R-:W-:Y:S02]  /*0d00*/  IMAD.MOV.U32 R13, RZ, RZ, 0x1 ;  /* 0x00000001ff0d7424 */ /* 0x000fe400078e00ff */
[----:B------:R-:W1:Y:S02]  /*0d10*/  LDC R12, c[0x0][0x618] ;  /* 0x00018600ff0c7b82 */ /* 0x000e640000000800 */
[----:B------:R-:W-:-:S04]  /*0d20*/  IMAD.X R5, RZ, RZ, ~UR4, P1 ;  /* 0x80000004ff057e24 */ /* 0x000fc800088e06ff */
[-C--:B0-----:R-:W-:Y:S02]  /*0d30*/  IMAD R0, R5, R6.reuse, RZ ;  /* 0x0000000605007224 */ /* 0x081fe400078e02ff */
[----:B------:R-:W0:Y:S01]  /*0d40*/  LDC R16, c[0x0][0x608] ;  /* 0x00018200ff107b82 */ /* 0x000e220000000800 */
[----:B------:R-:W-:Y:S02]  /*0d50*/  IMAD.MOV.U32 R5, RZ, RZ, R15 ;  /* 0x000000ffff057224 */ /* 0x000fe400078e000f */
[----:B------:R-:W-:-:S05]  /*0d60*/  IMAD.WIDE.U32 R4, R3, R6, R4 ;  /* 0x0000000603047225 */ /* 0x000fca00078e0004 */
[----:B------:R-:W3:Y:S01]  /*0d70*/  LDC R20, c[0x0][0x658] ;  /* 0x00019600ff147b82 */ /* 0x000ee20000000800 */
[----:B------:R-:W-:Y:S01]  /*0d80*/  IMAD R3, R3, R7, R0 ;  /* 0x0000000703037224 */ /* 0x000fe200078e0200 */
[----:B--2---:R-:W-:-:S03]  /*0d90*/  ISETP.NE.U32.AND P1, PT, R22, RZ, PT ;  /* 0x000000ff1600720c */ /* 0x004fc60003f25070 */
[----:B------:R-:W-:Y:S01]  /*0da0*/  IMAD.IADD R3, R5, 0x1, R3 ;  /* 0x0000000105037824 */ /* 0x000fe200078e0203 */
[----:B------:R-:W-:Y:S01]  /*0db0*/  ISETP.NE.AND.EX P1, PT, R23, RZ, PT, P1 ;  /* 0x000000ff1700720c */ /* 0x000fe20003f25310 */
[----:B------:R-:W-:Y:S01]  /*0dc0*/  IMAD.MOV.U32 R5, RZ, RZ, -0x1 ;  /* 0xffffffffff057424 */ /* 0x000fe200078e00ff */
[----:B------:R-:W2:Y:S02]  /*0dd0*/  LDC R18, c[0x0][0x600] ;  /* 0x00018000ff127b82 */ /* 0x000ea40000000800 */
[-CC-:B-1----:R-:W-:Y:S02]  /*0de0*/  SHF.R.U64 R8, R4, R12.reuse, R3.reuse ;  /* 0x0000000c04087219 */ /* 0x182fe40000001203 */
[----:B------:R-:W-:-:S04]  /*0df0*/  SHF.R.U32.HI R3, RZ, R12, R3 ;  /* 0x0000000cff037219 */ /* 0x000fc80000011603 */
[----:B------:R-:W1:Y:S01]  /*0e00*/  LDC R11, c[0x0][0x648] ;  /* 0x00019200ff0b7b82 */ /* 0x000e620000000800 */
[-CC-:B0-----:R-:W-:Y:S02]  /*0e10*/  SHF.R.U64 R19, R8, R16.reuse, R3.reuse ;  /* 0x0000001008137219 */ /* 0x181fe40000001203 */
[----:B------:R-:W-:-:S05]  /*0e20*/  SHF.R.U32.HI R3, RZ, R16, R3 ;  /* 0x00000010ff037219 */ /* 0x000fca0000011603 */
[----:B------:R-:W0:Y:S01]  /*0e30*/  LDC R15, c[0x0][0x638] ;  /* 0x00018e00ff0f7b82 */ /* 0x000e220000000800 */
[-CC-:B---3--:R-:W-:Y:S02]  /*0e40*/  SHF.R.U64 R12, R19, R20.reuse, R3.reuse ;  /* 0x00000014130c7219 */ /* 0x188fe40000001203 */
[-C--:B------:R-:W-:Y:S02]  /*0e50*/  SHF.L.U32 R0, R5, R20.reuse, RZ ;  /* 0x0000001405007219 */ /* 0x080fe400000006ff */
[----:B------:R-:W-:Y:S01]  /*0e60*/  SHF.R.U32.HI R3, RZ, R20, R3 ;  /* 0x00000014ff037219 */ /* 0x000fe20000011603 */
[----:B------:R-:W-:Y:S01]  /*0e70*/  IMAD.MOV.U32 R2, RZ, RZ, R12 ;  /* 0x000000ffff027224 */ /* 0x000fe200078e000c */
[----:B------:R-:W-:Y:S01]  /*0e80*/  LOP3.LUT R0, RZ, R0, RZ, 0x33, !PT ;  /* 0x00000000ff007212 */ /* 0x000fe200078e33ff */
[----:B------:R-:W3:Y:S01]  /*0e90*/  LDC R17, c[0x0][0x610] ;  /* 0x00018400ff117b82 */ /* 0x000ee20000000800 */
[----:B------:R-:W-:Y:S05]  /*0ea0*/  @!P1 BRA `(.L_x_11) ;  /* 0x0000000000289947 */ /* 0x000fea0003800000 */
[----:B------:R-:W4:Y:S02]  /*0eb0*/  LDC R7, c[0x0][0x64c] ;  /* 0x00019300ff077b82 */ /* 0x000f240000000800 */
[----:B----4-:R-:W-:-:S05]  /*0ec0*/  IADD3 R7, P1, R12, R7, RZ ;  /* 0x000000070c077210 */ /* 0x010fca0007f3e0ff */
[----:B------:R-:W-:-:S04]  /*0ed0*/  IMAD.X R9, RZ, RZ, R3, P1 ;  /* 0x000000ffff097224 */ /* 0x000fc800008e0603 */
[----:B------:R-:W-:-:S04]  /*0ee0*/  IMAD.WIDE.U32 R2, R9, R22, RZ ;  /* 0x0000001609027225 */ /* 0x000fc800078e00ff */
[----:B------:R-:W-:-:S04]  /*0ef0*/  IMAD.WIDE.U32 R4, P1, R7, R23, R2 ;  /* 0x0000001707047225 */ /* 0x000fc80007820002 */
[----:B------:R-:W-:-:S04]  /*0f00*/  IMAD.WIDE.U32 R2, R7, R22, RZ ;  /* 0x0000001607027225 */ /* 0x000fc800078e00ff */
[----:B------:R-:W-:Y:S01]  /*0f10*/  IMAD.X R7, RZ, RZ, RZ, P1 ;  /* 0x000000ffff077224 */ /* 0x000fe200008e06ff */
[----:B------:R-:W-:Y:S01]  /*0f20*/  IADD3 RZ, P1, R3, R4, RZ ;  /* 0x0000000403ff7210 */ /* 0x000fe20007f3e0ff */
[----:B------:R-:W-:-:S04]  /*0f30*/  IMAD.MOV.U32 R6, RZ, RZ, R5 ;  /* 0x000000ffff067224 */ /* 0x000fc800078e0005 */
[----:B------:R-:W-:-:S08]  /*0f40*/  IMAD.WIDE.U32.X R2, R9, R23, R6, P1 ;  /* 0x0000001709027225 */ /* 0x000fd000008e0406 */
.L_x_11:
[----:B-1----:R-:W-:Y:S01]  /*0f50*/  SHF.R.U64 R4, R2, R11, R3 ;  /* 0x0000000b02047219 */ /* 0x002fe20000001203 */
[----:B--2---:R-:W-:Y:S01]  /*0f60*/  VIADD R5, R18, 0xffffffff ;  /* 0xffffffff12057836 */ /* 0x004fe20000000000 */
[----:B------:R-:W-:Y:S02]  /*0f70*/  SHF.L.U32 R2, R13, R20, RZ ;  /* 0x000000140d027219 */ /* 0x000fe400000006ff */
[----:B------:R-:W-:Y:S01]  /*0f80*/  LOP3.LUT R3, R19, R0, RZ, 0xc0, !PT ;  /* 0x0000000013037212 */ /* 0x000fe200078ec0ff */
[----:B------:R-:W-:Y:S01]  /*0f90*/  IMAD.MOV R6, RZ, RZ, -R4 ;  /* 0x000000ffff067224 */ /* 0x000fe200078e0a04 */
[----:B------:R-:W-:Y:S02]  /*0fa0*/  SEL R0, R10, R21, !P4 ;  /* 0x000000150a007207 */ /* 0x000fe40006000000 */
[----:B------:R-:W-:Y:S01]  /*0fb0*/  LOP3.LUT R5, R8, R5, RZ, 0xc0, !PT ;  /* 0x0000000508057212 */ /* 0x000fe200078ec0ff */
[----:B------:R-:W-:Y:S02]  /*0fc0*/  IMAD R7, R2, R4, R3 ;  /* 0x0000000402077224 */ /* 0x000fe400078e0203 */
[----:B0-----:R-:W-:-:S02]  /*0fd0*/  IMAD R3, R6, R15, R12 ;  /* 0x0000000f06037224 */ /* 0x001fc400078e020c */
[----:B---3--:R-:W-:Y:S02]  /*0fe0*/  IMAD R2, R7, R17, R0 ;  /* 0x0000001107027224 */ /* 0x008fe400078e0200 */
[----:B------:R-:W-:Y:S02]  /*0ff0*/  IMAD R3, R3, R18, R5 ;  /* 0x0000001203037224 */ /* 0x000fe400078e0205 */
[----:B------:R-:W-:-:S03]  /*1000*/  IMAD.MOV.U32 R0, RZ, RZ, 0x1 ;  /* 0x00000001ff007424 */ /* 0x000fc600078e00ff */
[----:B------:R-:W-:Y:S02]  /*1010*/  SEL R4, R3, R2, !P4 ;  /* 0x0000000203047207 */ /* 0x000fe40006000000 */
[----:B------:R-:W-:-:S03]  /*1020*/  SEL R2, R2, R3, !P4 ;  /* 0x0000000302027207 */ /* 0x000fc60006000000 */
[----:B------:R0:W-:Y:S04]  /*1030*/  STL [R1+0x464], R4 ;  /* 0x0004640401007387 */ /* 0x0001e80000100800 */
[----:B------:R0:W-:Y:S02]  /*1040*/  STL [R1+0x468], R2 ;  /* 0x0004680201007387 */ /* 0x0001e40000100800 */
.L_x_9:
[----:B------:R-:W-:-:S08]  /*1050*/  NOP ;  /* 0x0000000000007918 */ /* 0x000fd00000000000 */
[----:B------:R-:W2:Y:S02]  /*1060*/  USETMAXREG.TRY_ALLOC.CTAPOOL UP0, 0xf0 ;  /* 0x000000f0000079c8 */ /* 0x000ea40008000600 */
[----:B--2---:R-:W-:-:S13]  /*1070*/  PLOP3.LUT P1, PT, PT, PT, UP0, 0x80, 0x0 ;  /* 0x000000000000781c */ /* 0x004fda0003f2f008 */
[----:B------:R-:W-:Y:S05]  /*1080*/  @!P1 BRA `(.L_x_9) ;  /* 0xfffffffc00f09947 */ /* 0x000fea000383ffff */
[----:B------:R-:W-:Y:S01]  /*1090*/  ULDC.64 UR4, c[0x0][0x598] ;  /* 0x0001660000047ab9 */ /* 0x000fe20000000a00 */
[----:B------:R-:W-:Y:S01]  /*10a0*/  ULDC.64 UR20, c[0x0][0x208] ;  /* 0x0000820000147ab9 */ /* 0x000fe20000000a00 */
[----:B------:R-:W-:-:S04]  /*10b0*/  ISETP.NE.U32.AND P1, PT, RZ, UR4, PT ;  /* 0x00000004ff007c0c */ /* 0x000fc8000bf25070 */
[----:B------:R-:W-:-:S13]  /*10c0*/  ISETP.NE.AND.EX P1, PT, RZ, UR5, PT, P1 ;  /* 0x00000005ff007c0c */ /* 0x000fda000bf25310 */
[----:B------:R-:W-:Y:S05]  /*10d0*/  @!P1 BRA `(.L_x_12) ;  /* 0x0000000000209947 */ /* 0x000fea0003800000 */
[----:B0-----:R-:W0:Y:S02]  /*10e0*/  LDC.64 R2, c[0x0][0x598] ;  /* 0x00016600ff027b82 */ /* 0x001e240000000a00 */
[----:B0-----:R-:W2:Y:S02]  /*10f0*/  LDG.E.64 R2, desc[UR20][R2.64] ;  /* 0x0000001402027981 */ /* 0x001ea4000c1e1b00 */
[----:B--2---:R-:W-:-:S04]  /*1100*/  ISETP.NE.U32.AND P1, PT, R2, RZ, PT ;  /* 0x000000ff0200720c */ /* 0x004fc80003f25070 */
[----:B------:R-:W-:-:S13]  /*1110*/  ISETP.NE.AND.EX P1, PT, R3, RZ, PT, P1 ;  /* 0x000000ff0300720c */ /* 0x000fda0003f25310 */
[----:B------:R-:W-:Y:S05]  /*1120*/  @!P1 BRA `(.L_x_12) ;  /* 0x00000000000c9947 */ /* 0x000fea0003800000 */
[----:B------:R-:W2:Y:S02]  /*1130*/  LD.E R2, desc[UR20][R2.64] ;  /* 0x0000001402027980 */ /* 0x000ea4000c101900 */
[----:B--2---:R-:W-:Y:S01]  /*1140*/  R2UR UR22, R2 ;  /* 0x00000000021672ca */ /* 0x004fe200000e0000 */
[----:B------:R-:W-:-:S14]  /*1150*/  BRA `(.L_x_13) ;  /* 0x0000000000247947 */ /* 0x000fdc0003800000 */
.L_x_12:
[----:B------:R-:W-:Y:S02]  /*1160*/  ULDC.64 UR4, c[0x0][0x588] ;  /* 0x0001620000047ab9 */ /* 0x000fe40000000a00 */
[----:B------:R-:W-:-:S04]  /*1170*/  ISETP.NE.U32.AND P1, PT, RZ, UR4, PT ;  /* 0x00000004ff007c0c */ /* 0x000fc8000bf25070 */
[----:B------:R-:W-:-:S13]  /*1180*/  ISETP.NE.AND.EX P1, PT, RZ, UR5, PT, P1 ;  /* 0x00000005ff007c0c */ /* 0x000fda000bf25310 */
[----:B------:R-:W-:Y:S05]  /*1190*/  @!P1 BRA `(.L_x_14) ;  /* 0x0000000000109947 */ /* 0x000fea0003800000 */
[----:B0-----:R-:W0:Y:S02]  /*11a0*/  LDC.64 R2, c[0x0][0x588] ;  /* 0x00016200ff027b82 */ /* 0x001e240000000a00 */
[----:B0-----:R-:W2:Y:S02]  /*11b0*/  LDG.E R2, desc[UR20][R2.64] ;  /* 0x0000001402027981 */ /* 0x001ea4000c1e1900 */
[----:B--2---:R-:W-:Y:S01]  /*11c0*/  R2UR UR22, R2 ;  /* 0x00000000021672ca */ /* 0x004fe200000e0000 */
[----:B------:R-:W-:-:S14]  /*11d0*/  BRA `(.L_x_13) ;  /* 0x0000000000047947 */ /* 0x000fdc0003800000 */
.L_x_14:
[----:B------:R-:W-:-:S05]  /*11e0*/  ULDC UR22, c[0x0][0x580] ;  /* 0x0001600000167ab9 */ /* 0x000fca0000000800 */
.L_x_13:
[----:B------:R-:W-:Y:S02]  /*11f0*/  ULDC.64 UR4, c[0x0][0x5a0] ;  /* 0x0001680000047ab9 */ /* 0x000fe40000000a00 */
        /* <DEDUP_REMOVED lines=11> */
.L_x_15:
        /* <DEDUP_REMOVED lines=8> */
.L_x_17:
[----:B------:R-:W-:-:S05]  /*1330*/  ULDC UR23, c[0x0][0x584] ;  /* 0x0001610000177ab9 */ /* 0x000fca0000000800 */
.L_x_16:
[----:B------:R-:W-:-:S13]  /*1340*/  LOP3.LUT P1, RZ, R0, 0xff, RZ, 0xc0, !PT ;  /* 0x000000ff00ff7812 */ /* 0x000fda000782c0ff */
[----:B------:R-:W-:Y:S05]  /*1350*/  @!P1 EXIT ;  /* 0x000000000000994d */ /* 0x000fea0003800000 */
[----:B------:R-:W-:Y:S01]  /*1360*/  ULDC UR4, c[0x0][0x28c] ;  /* 0x0000a30000047ab9 */ /* 0x000fe20000000800 */
[----:B------:R-:W-:Y:S02]  /*1370*/  ULOP3.LUT UR24, UR13, 0x1, URZ, 0xfc, !UPT ;  /* 0x000000010d187892 */ /* 0x000fe4000f8efc3f */
[----:B------:R-:W-:-:S04]  /*1380*/  UIADD3 UR4, UR4, 0x1f, URZ ;  /* 0x0000001f04047890 */ /* 0x000fc8000fffe03f */
[----:B------:R-:W-:-:S04]  /*1390*/  USHF.R.S32.HI UR5, URZ, 0x1f, UR4 ;  /* 0x0000001f3f057899 */ /* 0x000fc80008011404 */
[----:B------:R-:W-:-:S03]  /*13a0*/  ULEA.HI UR5, UR5, UR4, URZ, 0x5 ;  /* 0x0000000405057291 */ /* 0x000fc6000f8f283f */
[----:B------:R-:W-:Y:S01]  /*13b0*/  UMOV UR4, URZ ;  /* 0x0000003f00047c82 */ /* 0x000fe20008000000 */
[----:B------:R-:W-:-:S03]  /*13c0*/  USHF.R.S32.HI UR9, URZ, 0x5, UR5 ;  /* 0x000000053f097899 */ /* 0x000fc60008011405 */
[----:B------:R-:W-:-:S09]  /*13d0*/  UMOV UR5, URZ ;  /* 0x0000003f00057c82 */ /* 0x000fd20008000000 */
.L_x_556:
[----:B------:R-:W-:Y:S01]  /*13e0*/  STL [R1+0x454], RZ ;  /* 0x000454ff01007387 */ /* 0x000fe20000100800 */
[----:B--2---:R-:W2:Y:S01]  /*13f0*/  S2UR UR16, SR_CgaCtaId ;  /* 0x00000000001079c3 */ /* 0x004ea20000008800 */
[----:B------:R-:W-:Y:S01]  /*1400*/  UMOV UR15, 0x400 ;  /* 0x00000400000f7882 */ /* 0x000fe20000000000 */
[----:B------:R-:W-:Y:S01]  /*1410*/  UMOV UR6, URZ ;  /* 0x0000003f00067c82 */ /* 0x000fe20008000000 */
[----:B------:R-:W-:Y:S01]  /*1420*/  STL [R1+0x450], RZ ;  /* 0x000450ff01007387 */ /* 0x000fe20000100800 */
[----:B------:R-:W-:Y:S01]  /*1430*/  UMOV UR7, URZ ;  /* 0x0000003f00077c82 */ /* 0x000fe20008000000 */
[----:B------:R-:W-:Y:S01]  /*1440*/  UMOV UR8, URZ ;  /* 0x0000003f00087c82 */ /* 0x000fe20008000000 */
[----:B------:R-:W-:Y:S01]  /*1450*/  CS2R R236, SRZ ;  /* 0x0000000000ec7805 */ /* 0x000fe2000001ff00 */
[----:B------:R-:W-:Y:S01]  /*1460*/  STL [R1+0x44c], RZ ;  /* 0x00044cff01007387 */ /* 0x000fe20000100800 */
[----:B0-----:R-:W0:Y:S01]  /*1470*/  LDC R2, c[0x0][0x28c] ;  /* 0x0000a300ff027b82 */ /* 0x001e220000000800 */
[----:B------:R-:W-:-:S02]  /*1480*/  CS2R R234, SRZ ;  /* 0x0000000000ea7805 */ /* 0x000fc4000001ff00 */
[----:B------:R-:W-:Y:S01]  /*1490*/  CS2R R232, SRZ ;  /* 0x0000000000e87805 */ /* 0x000fe2000001ff00 */
[----:B------:R-:W-:Y:S01]  /*14a0*/  STL [R1+0x448], RZ ;  /* 0x000448ff01007387 */ /* 0x000fe20000100800 */
[----:B------:R-:W-:Y:S02]  /*14b0*/  CS2R R230, SRZ ;  /* 0x0000000000e67805 */ /* 0x000fe4000001ff00 */
[----:B------:R-:W-:Y:S02]  /*14c0*/  CS2R R228, SRZ ;  /* 0x0000000000e47805 */ /* 0x000fe4000001ff00 */
[----:B------:R-:W-:Y:S01]  /*14d0*/  CS2R R226, SRZ ;  /* 0x0000000000e27805 */ /* 0x000fe2000001ff00 */
[----:B------:R-:W-:Y:S01]  /*14e0*/  STL [R1+0x444], RZ ;  /* 0x000444ff01007387 */ /* 0x000fe20000100800 */
[----:B------:R-:W-:Y:S02]  /*14f0*/  CS2R R224, SRZ ;  /* 0x0000000000e07805 */ /* 0x000fe4000001ff00 */
        /* <DEDUP_REMOVED lines=15> */
[----:B0-----:R-:W-:Y:S02]  /*15f0*/  ISETP.GE.AND P1, PT, R2, 0x1, PT ;  /* 0x000000010200780c */ /* 0x001fe40003f26270 */
        /* <DEDUP_REMOVED lines=39> */
[----:B-1----:R-:W-:Y:S02]  /*1870*/  CS2R R14, SRZ ;  /* 0x00000000000e7805 */ /* 0x002fe4000001ff00 */
        /* <DEDUP_REMOVED lines=91> */
[----:B------:R-:W-:-:S03]  /*1e30*/  CS2R R150, SRZ ;  /* 0x0000000000967805 */ /* 0x000fc6000001ff00 */
[----:B------:R-:W-:Y:S04]  /*1e40*/  STL [R1+0x3ac], RZ ;  /* 0x0003acff01007387 */ /* 0x000fe80000100800 */
        /* <DEDUP_REMOVED lines=107> */
[----:B------:R-:W-:Y:S04]  /*2500*/  STL [R1], RZ ;  /* 0x000000ff01007387 */ /* 0x000fe80000100800 */
        /* <DEDUP_REMOVED lines=39> */
[----:B------:R-:W-:Y:S01]  /*2780*/  STL [R1+0xa0], RZ ;  /* 0x0000a0ff01007387 */ /* 0x000fe20000100800 */
[----:B------:R-:W0:Y:S03]  /*2790*/  S2R R0, SR_TID.X ;  /* 0x0000000000007919 */ /* 0x000e260000002100 */
        /* <DEDUP_REMOVED lines=8> */
[----:B0-----:R-:W-:-:S03]  /*2820*/  LOP3.LUT R0, R0, 0x80, RZ, 0xc0, !PT ;  /* 0x0000008000007812 */ /* 0x001fc600078ec0ff */
[----:B------:R-:W-:Y:S01]  /*2830*/  STL [R1+0xc4], RZ ;  /* 0x0000c4ff01007387 */ /* 0x000fe20000100800 */
[----:B------:R-:W-:-:S03]  /*2840*/  SHF.R.U32.HI R0, RZ, 0x7, R0 ;  /* 0x00000007ff007819 */ /* 0x000fc60000011600 */
        /* <DEDUP_REMOVED lines=33> */
[----:B------:R-:W0:Y:S04]  /*2a60*/  SHFL.IDX PT, R0, R0, RZ, 0x1f ;  /* 0x00001fff00007589 */ /* 0x000e2800000e0000 */
[----:B------:R1:W-:Y:S04]  /*2a70*/  STL [R1+0x14c], RZ ;  /* 0x00014cff01007387 */ /* 0x0003e80000100800 */
[----:B------:R1:W-:Y:S04]  /*2a80*/  STL [R1+0x150], RZ ;  /* 0x000150ff01007387 */ /* 0x0003e80000100800 */
[----:B------:R1:W-:Y:S04]  /*2a90*/  STL [R1+0x154], RZ ;  /* 0x000154ff01007387 */ /* 0x0003e80000100800 */
[----:B------:R1:W-:Y:S04]  /*2aa0*/  STL [R1+0x158], RZ ;  /* 0x000158ff01007387 */ /* 0x0003e80000100800 */
[----:B------:R1:W-:Y:S04]  /*2ab0*/  STL [R1+0x15c], RZ ;  /* 0x00015cff01007387 */ /* 0x0003e80000100800 */
[----:B------:R1:W-:Y:S01]  /*2ac0*/  STL [R1+0x160], RZ ;  /* 0x000160ff01007387 */ /* 0x0003e20000100800 */
[----:B0-----:R-:W-:Y:S01]  /*2ad0*/  R2UR UR12, R0 ;  /* 0x00000000000c72ca */ /* 0x001fe200000e0000 */
[----:B------:R-:W-:-:S02]  /*2ae0*/  IMAD.U32 R0, RZ, RZ, UR4 ;  /* 0x00000004ff007e24 */ /* 0x000fc4000f8e00ff */
[----:B------:R1:W-:Y:S04]  /*2af0*/  STL [R1+0x164], RZ ;  /* 0x000164ff01007387 */ /* 0x0003e80000100800 */
[----:B------:R1:W-:Y:S04]  /*2b00*/  STL [R1+0x168], RZ ;  /* 0x000168ff01007387 */ /* 0x0003e80000100800 */
[----:B------:R1:W-:Y:S02]  /*2b10*/  STL [R1+0x16c], RZ ;  /* 0x00016cff01007387 */ /* 0x0003e40000100800 */
[----:B------:R-:W-:-:S02]  /*2b20*/  ULEA.HI UR11, UR12, UR12, URZ, 0x1 ;  /* 0x0000000c0c0b7291 */ /* 0x000fc4000f8f083f */
[----:B------:R1:W-:Y:S02]  /*2b30*/  STL [R1+0x170], RZ ;  /* 0x000170ff01007387 */ /* 0x0003e40000100800 */
[----:B------:R-:W-:Y:S02]  /*2b40*/  ULOP3.LUT UR14, UR11, 0x1ffffe, URZ, 0xc0, !UPT ;  /* 0x001ffffe0b0e7892 */ /* 0x000fe4000f8ec03f */
[----:B------:R1:W-:Y:S01]  /*2b50*/  STL [R1+0x174], RZ ;  /* 0x000174ff01007387 */ /* 0x0003e20000100800 */
[----:B--2---:R-:W-:Y:S02]  /*2b60*/  ULEA UR11, UR16, UR15, 0x18 ;  /* 0x0000000f100b7291 */ /* 0x004fe4000f8ec03f */
[----:B------:R-:W-:Y:S01]  /*2b70*/  UIADD3 UR14, UR12, -UR14, URZ ;  /* 0x8000000e0c0e7290 */ /* 0x000fe2000fffe03f */
[----:B------:R1:W-:Y:S03]  /*2b80*/  STL [R1+0x178], RZ ;  /* 0x000178ff01007387 */ /* 0x0003e60000100800 */
[----:B------:R-:W-:Y:S01]  /*2b90*/  ULEA UR14, UR14, UR11, 0xb ;  /* 0x0000000b0e0e7291 */ /* 0x000fe2000f8e583f */
[----:B------:R1:W-:Y:S03]  /*2ba0*/  STL [R1+0x17c], RZ ;  /* 0x00017cff01007387 */ /* 0x0003e60000100800 */
[----:B------:R-:W-:Y:S01]  /*2bb0*/  UIADD3 UR14, UR14, 0x200, URZ ;  /* 0x000002000e0e7890 */ /* 0x000fe2000fffe03f */
[----:B------:R1:W-:Y:S03]  /*2bc0*/  STL [R1+0x180], RZ ;  /* 0x000180ff01007387 */ /* 0x0003e60000100800 */
[----:B------:R-:W-:Y:S01]  /*2bd0*/  USHF.R.U32.HI UR12, URZ, 0x4, UR14 ;  /* 0x000000043f0c7899 */ /* 0x000fe2000801160e */
[----:B------:R1:W-:Y:S02]  /*2be0*/  STL [R1+0x184], RZ ;  /* 0x000184ff01007387 */ /* 0x0003e40000100800 */
[----:B------:R-:W-:Y:S01]  /*2bf0*/  UMOV UR14, UR5 ;  /* 0x00000005000e7c82 */ /* 0x000fe20008000000 */
[----:B------:R-:W-:Y:S01]  /*2c00*/  ULOP3.LUT UR12, UR12, 0x3fff, URZ, 0xc0, !UPT ;  /* 0x00003fff0c0c7892 */ /* 0x000fe2000f8ec03f */
[----:B------:R1:W-:Y:S04]  /*2c10*/  STL [R1+0x188], RZ ;  /* 0x000188ff01007387 */ /* 0x0003e80000100800 */
        /* <DEDUP_REMOVED lines=28> */
[----:B------:R1:W-:Y:S01]  /*2de0*/  STL [R1+0x1fc], RZ ;  /* 0x0001fcff01007387 */ /* 0x0003e20000100800 */
[----:B------:R-:W-:Y:S05]  /*2df0*/  @!P1 BRA `(.L_x_18) ;  /* 0x0000003400dc9947 */ /* 0x000fea0003800000 */
[----:B------:R-:W-:-:S06]  /*2e00*/  UISETP.NE.AND UP0, UPT, UR24, 0x3, UPT ;  /* 0x000000031800788c */ /* 0x000fcc000bf05270 */
[----:B------:R-:W-:-:S13]  /*2e10*/  PLOP3.LUT P2, PT, PT, PT, UP0, 0x80, 0x0 ;  /* 0x000000000000781c */ /* 0x000fda0003f4f008 */
[----:B------:R-:W-:Y:S05]  /*2e20*/  @!P2 BRA `(.L_x_19) ;  /* 0x000000000004a947 */ /* 0x000fea0003800000 */
[----:B------:R-:W-:Y:S01]  /*2e30*/  BPT.TRAP 0x1 ;  /* 0x000000040000795c */ /* 0x000fe20000300000 */
.L_x_19:
[----:B------:R-:W-:Y:S01]  /*2e40*/  ULEA UR7, UR5, UR11, 0x3 ;  /* 0x0000000b05077291 */ /* 0x000fe2000f8e183f */
[----:B------:R-:W-:-:S05]  /*2e50*/  IMAD.U32 R0, RZ, RZ, UR4 ;  /* 0x00000004ff007e24 */ /* 0x000fca000f8e00ff */
[----:B------:R-:W-:-:S04]  /*2e60*/  SHF.L.U32 R0, R0, 0x1f, RZ ;  /* 0x0000001f00007819 */ /* 0x000fc800000006ff */
[----:B------:R0:W2:Y:S01]  /*2e70*/  SYNCS.PHASECHK.TRANS64.TRYWAIT P1, [UR7], R0 ;  /* 0x00000000ff0075a7 */ /* 0x0000a20008020147 */
[----:B------:R-:W-:Y:S05]  /*2e80*/  @!P2 BRA `(.L_x_20) ;  /* 0x000000000004a947 */ /* 0x000fea0003800000 */
[----:B------:R-:W-:Y:S01]  /*2e90*/  BPT.TRAP 0x1 ;  /* 0x000000040000795c */ /* 0x000fe20000300000 */
.L_x_20:
[----:B------:R3:W-:Y:S01]  /*2ea0*/  STL [R1+0x454], RZ ;  /* 0x000454ff01007387 */ /* 0x0007e20000100800 */
[----:B------:R-:W-:Y:S01]  /*2eb0*/  UMOV UR6, 0x1 ;  /* 0x0000000100067882 */ /* 0x000fe20000000000 */
[----:B--2---:R-:W-:Y:S05]  /*2ec0*/  @P1 BRA `(.L_x_21) ;  /* 0x0000000000081947 */ /* 0x004fea0003800000 */
[----:B------:R-:W2:Y:S02]  /*2ed0*/  SYNCS.PHASECHK.TRANS64.TRYWAIT P1, [UR7], R0 ;  /* 0x00000000ff0075a7 */ /* 0x000ea40008020147 */
[----:B--2---:R-:W-:Y:S05]  /*2ee0*/  @!P1 BRA `(.L_x_22) ;  /* 0x0000020c003c9947 */ /* 0x004fea0003800000 */
.L_x_21:
[----:B------:R-:W-:Y:S01]  /*2ef0*/  UIADD3 UR7, UR11, 0x1c200, URZ ;  /* 0x0001c2000b077890 */ /* 0x000fe2000fffe03f */
[----:B------:R-:W-:Y:S01]  /*2f00*/  WARPGROUP.ARRIVE ;  /* 0x00000000000079c5 */ /* 0x000fe20000000000 */
[----:B------:R-:W-:Y:S01]  /*2f10*/  ULOP3.LUT UR16, UR12, 0x10000, URZ, 0xfc, !UPT ;  /* 0x000100000c107892 */ /* 0x000fe2000f8efc3f */
[----:B------:R-:W-:Y:S01]  /*2f20*/  STL [R1+0x450], RZ ;  /* 0x000450ff01007387 */ /* 0x000fe20000100800 */
[----:B------:R-:W-:Y:S01]  /*2f30*/  USHF.R.U32.HI UR7, URZ, 0x4, UR7 ;  /* 0x000000043f077899 */ /* 0x000fe20008011607 */
[----:B------:R-:W-:Y:S01]  /*2f40*/  CS2R R236, SRZ ;  /* 0x0000000000ec7805 */ /* 0x000fe2000001ff00 */
[----:B------:R-:W-:Y:S01]  /*2f50*/  ULEA UR16, UR5, UR16, 0x9 ;  /* 0x0000001005107291 */ /* 0x000fe2000f8e483f */
[----:B------:R-:W-:Y:S01]  /*2f60*/  STL [R1+0x44c], RZ ;  /* 0x00044cff01007387 */ /* 0x000fe20000100800 */
[----:B------:R-:W-:Y:S01]  /*2f70*/  ULOP3.LUT UR7, UR7, 0x3fff, URZ, 0xc0, !UPT ;  /* 0x00003fff07077892 */ /* 0x000fe2000f8ec03f */
[----:B------:R-:W-:Y:S01]  /*2f80*/  CS2R R234, SRZ ;  /* 0x0000000000ea7805 */ /* 0x000fe2000001ff00 */
[----:B------:R-:W-:Y:S01]  /*2f90*/  UMOV UR17, 0xc0000010 ;  /* 0xc000001000117882 */ /* 0x000fe20000000000 */
[----:B------:R-:W-:Y:S01]  /*2fa0*/  UMOV UR19, 0xc0000010 ;  /* 0xc000001000137882 */ /* 0x000fe20000000000 */
[----:B------:R-:W-:Y:S01]  /*2fb0*/  ULOP3.LUT UR7, UR7, 0x10000, URZ, 0xfc, !UPT ;  /* 0x0001000007077892 */ /* 0x000fe2000f8efc3f */
[----:B------:R-:W-:Y:S01]  /*2fc0*/  STL [R1+0x448], RZ ;  /* 0x000448ff01007387 */ /* 0x000fe20000100800 */
[----:B------:R-:W-:-:S02]  /*2fd0*/  CS2R R232, SRZ ;  /* 0x0000000000e87805 */ /* 0x000fc4000001ff00 */
[----:B------:R-:W-:Y:S01]  /*2fe0*/  CS2R R230, SRZ ;  /* 0x0000000000e67805 */ /* 0x000fe2000001ff00 */
[----:B------:R-:W-:Y:S01]  /*2ff0*/  ULEA UR18, UR5, UR7, 0x9 ;  /* 0x0000000705127291 */ /* 0x000fe2000f8e483f */
[----:B------:R-:W-:Y:S01]  /*3000*/  STL [R1+0x444], RZ ;  /* 0x000444ff01007387 */ /* 0x000fe20000100800 */
[----:B------:R-:W-:Y:S01]  /*3010*/  CS2R R228, SRZ ;  /* 0x0000000000e47805 */ /* 0x000fe2000001ff00 */
[----:B------:R-:W-:Y:S01]  /*3020*/  ULDC UR7, c[0x0][0x50c] ;  /* 0x0001430000077ab9 */ /* 0x000fe20000000800 */
[----:B------:R-:W-:Y:S01]  /*3030*/  CS2R R226, SRZ ;  /* 0x0000000000e27805 */ /* 0x000fe2000001ff00 */
[----:B------:R-:W-:Y:S01]  /*3040*/  STL [R1+0x440], RZ ;  /* 0x000440ff01007387 */ /* 0x000fe20000100800 */
[----:B------:R-:W-:Y:S01]  /*3050*/  UISETP.NE.AND UP0, UPT, UR7, 0x1, UPT ;  /* 0x000000010700788c */ /* 0x000fe2000bf05270 */
[----:B------:R-:W-:Y:S02]  /*3060*/  CS2R R224, SRZ ;  /* 0x0000000000e07805 */ /* 0x000fe4000001ff00 */
[----:B------:R-:W-:Y:S01]  /*3070*/  CS2R R222, SRZ ;  /* 0x0000000000de7805 */ /* 0x000fe2000001ff00 */
[----:B------:R-:W-:Y:S01]  /*3080*/  QGMMA.64x256x32.F32.E4M3.E4M3 R4, gdesc[UR16], RZ, !UPT, gsb0 ;  /* 0x03e00000100479f3 */ /* 0x000fe2000c0008ff */
[----:B------:R-:W-:Y:S01]  /*3090*/  STL [R1+0x43c], RZ ;  /* 0x00043cff01007387 */ /* 0x000fe20000100800 */
[----:B------:R-:W-:Y:S01]  /*30a0*/  UIADD3 UR16, UR16, 0x100, URZ ;  /* 0x0000010010107890 */ /* 0x000fe2000fffe03f */
[----:B------:R-:W-:Y:S01]  /*30b0*/  CS2R R220, SRZ ;  /* 0x0000000000dc7805 */ /* 0x000fe2000001ff00 */
[----:B------:R-:W-:Y:S01]  /*30c0*/  UMOV UR17, 0xc0000010 ;  /* 0xc000001000117882 */ /* 0x000fe20000000000 */
[----:B------:R-:W-:Y:S01]  /*30d0*/  STL [R1+0x438], RZ ;  /* 0x000438ff01007387 */ /* 0x000fe20000100800 */
[----:B------:R-:W-:Y:S01]  /*30e0*/  USEL UR7, URZ, 0x1, UP0 ;  /* 0x000000013f077887 */ /* 0x000fe20008000000 */
[----:B------:R-:W-:-:S02]  /*30f0*/  CS2R R218, SRZ ;  /* 0x0000000000da7805 */ /* 0x000fc4000001ff00 */
[----:B------:R-:W-:Y:S01]  /*3100*/  CS2R R216, SRZ ;  /* 0x0000000000d87805 */ /* 0x000fe2000001ff00 */
[----:B------:R-:W-:Y:S01]  /*3110*/  STL [R1+0x434], RZ ;  /* 0x000434ff01007387 */ /* 0x000fe20000100800 */
[----:B------:R-:W-:Y:S02]  /*3120*/  CS2R R214, SRZ ;  /* 0x0000000000d67805 */ /* 0x000fe4000001ff00 */
[----:B------:R-:W-:Y:S02]  /*3130*/  CS2R R212, SRZ ;  /* 0x0000000000d47805 */ /* 0x000fe4000001ff00 */
[----:B------:R-:W-:Y:S01]  /*3140*/  ISETP.NE.AND P1, PT, RZ, UR7, PT ;  /* 0x00000007ff007c0c */ /* 0x000fe2000bf25270 */
        /* <DEDUP_REMOVED lines=93> */
[----:B------:R-:W-:-:S02]  /*3720*/  WARPGROUP.DEPBAR.LE gsb0, 0x0 ;  /* 0x00008000000079c5 */ /* 0x000fc40000010000 */
[----:B--2---:R-:W-:Y:S01]  /*3730*/  IMAD.MOV.U32 R3, RZ, RZ, R129 ;  /* 0x000000ffff037224 */ /* 0x004fe200078e0081 */
[----:B------:R-:W-:Y:S01]  /*3740*/  STL [R1+0x334], RZ ;  /* 0x000334ff01007387 */ /* 0x000fe20000100800 */
[----:B------:R-:W-:Y:S02]  /*3750*/  IMAD.MOV.U32 R2, RZ, RZ, R130 ;  /* 0x000000ffff027224 */ /* 0x000fe400078e0082 */
[----:B0-----:R-:W-:Y:S01]  /*3760*/  IMAD.MOV.U32 R0, RZ, RZ, R131 ;  /* 0x000000ffff007224 */ /* 0x001fe200078e0083 */
        /* <DEDUP_REMOVED lines=23> */
[----:B------:R0:W-:Y:S04]  /*38e0*/  STL.64 [R1], R4 ;  /* 0x0000000401007387 */ /* 0x0001e80000100a00 */
[----:B------:R2:W-:Y:S04]  /*38f0*/  STL.64 [R1+0x8], R6 ;  /* 0x0000080601007387 */ /* 0x0005e80000100a00 */
[----:B------:R4:W-:Y:S04]  /*3900*/  STL.64 [R1+0x10], R8 ;  /* 0x0000100801007387 */ /* 0x0009e80000100a00 */
[----:B------:R5:W-:Y:S01]  /*3910*/  STL.64 [R1+0x18], R10 ;  /* 0x0000180a01007387 */ /* 0x000be20000100a00 */
[----:B0-----:R-:W-:-:S03]  /*3920*/  CS2R R4, SRZ ;  /* 0x0000000000047805 */ /* 0x001fc6000001ff00 */
[----:B------:R0:W-:Y:S01]  /*3930*/  STL.64 [R1+0x20], R12 ;  /* 0x0000200c01007387 */ /* 0x0001e20000100a00 */
[----:B--2---:R-:W-:-:S03]  /*3940*/  CS2R R6, SRZ ;  /* 0x0000000000067805 */ /* 0x004fc6000001ff00 */
[----:B------:R2:W-:Y:S01]  /*3950*/  STL.64 [R1+0x28], R14 ;  /* 0x0000280e01007387 */ /* 0x0005e20000100a00 */
[----:B----4-:R-:W-:-:S03]  /*3960*/  CS2R R8, SRZ ;  /* 0x0000000000087805 */ /* 0x010fc6000001ff00 */
[----:B------:R4:W-:Y:S01]  /*3970*/  STL.64 [R1+0x30], R16 ;  /* 0x0000301001007387 */ /* 0x0009e20000100a00 */
[----:B-----5:R-:W-:-:S03]  /*3980*/  CS2R R10, SRZ ;  /* 0x00000000000a7805 */ /* 0x020fc6000001ff00 */
[----:B------:R5:W-:Y:S01]  /*3990*/  STL.64 [R1+0x38], R18 ;  /* 0x0000381201007387 */ /* 0x000be20000100a00 */
[----:B0-----:R-:W-:-:S03]  /*39a0*/  CS2R R12, SRZ ;  /* 0x00000000000c7805 */ /* 0x001fc6000001ff00 */
[----:B------:R0:W-:Y:S01]  /*39b0*/  STL.64 [R1+0x40], R20 ;  /* 0x0000401401007387 */ /* 0x0001e20000100a00 */
[----:B--2---:R-:W-:-:S03]  /*39c0*/  CS2R R14, SRZ ;  /* 0x00000000000e7805 */ /* 0x004fc6000001ff00 */
[----:B------:R2:W-:Y:S01]  /*39d0*/  STL.64 [R1+0x48], R22 ;  /* 0x0000481601007387 */ /* 0x0005e20000100a00 */
[----:B----4-:R-:W-:-:S03]  /*39e0*/  CS2R R16, SRZ ;  /* 0x0000000000107805 */ /* 0x010fc6000001ff00 */
[----:B------:R-:W-:Y:S01]  /*39f0*/  STL.64 [R1+0x50], R24 ;  /* 0x0000501801007387 */ /* 0x000fe20000100a00 */
[----:B-----5:R-:W-:-:S03]  /*3a00*/  CS2R R18, SRZ ;  /* 0x0000000000127805 */ /* 0x020fc6000001ff00 */
[----:B------:R-:W-:Y:S01]  /*3a10*/  STL.64 [R1+0x58], R26 ;  /* 0x0000581a01007387 */ /* 0x000fe20000100a00 */
[----:B0-----:R-:W-:-:S03]  /*3a20*/  CS2R R20, SRZ ;  /* 0x0000000000147805 */ /* 0x001fc6000001ff00 */
[----:B------:R-:W-:Y:S01]  /*3a30*/  STL.64 [R1+0x60], R28 ;  /* 0x0000601c01007387 */ /* 0x000fe20000100a00 */
[----:B--2---:R-:W-:-:S03]  /*3a40*/  CS2R R22, SRZ ;  /* 0x0000000000167805 */ /* 0x004fc6000001ff00 */
[----:B------:R-:W-:Y:S04]  /*3a50*/  STL.64 [R1+0x68], R30 ;  /* 0x0000681e01007387 */ /* 0x000fe80000100a00 */
        /* <DEDUP_REMOVED lines=49> */
[----:B------:R0:W-:Y:S04]  /*3d70*/  STL.64 [R1+0x1f8], R130 ;  /* 0x0001f88201007387 */ /* 0x0001e80000100a00 */
[----:B------:R2:W-:Y:S04]  /*3d80*/  STL [R1+0x2d4], RZ ;  /* 0x0002d4ff01007387 */ /* 0x0005e80000100800 */
[----:B------:R2:W-:Y:S01]  /*3d90*/  STL [R1+0x2d0], RZ ;  /* 0x0002d0ff01007387 */ /* 0x0005e20000100800 */
[----:B0-----:R-:W-:-:S03]  /*3da0*/  WARPGROUP.ARRIVE ;  /* 0x00000000000079c5 */ /* 0x001fc60000000000 */
[----:B------:R2:W-:Y:S04]  /*3db0*/  STL [R1+0x2cc], RZ ;  /* 0x0002ccff01007387 */ /* 0x0005e80000100800 */
[----:B------:R2:W-:Y:S01]  /*3dc0*/  STL [R1+0x2c8], RZ ;  /* 0x0002c8ff01007387 */ /* 0x0005e20000100800 */
[----:B------:R-:W-:Y:S03]  /*3dd0*/  QGMMA.64x256x32.F32.E4M3.E4M3 R24, gdesc[UR16], RZ, !UPT, gsb0 ;  /* 0x03e00000101879f3 */ /* 0x000fe6000c0008ff */
        /* <DEDUP_REMOVED lines=50> */
[----:B------:R-:W-:-:S02]  /*4100*/  WARPGROUP.DEPBAR.LE gsb0, 0x0 ;  /* 0x00008000000079c5 */ /* 0x000fc40000010000 */
[----:B------:R-:W-:Y:S05]  /*4110*/  @!P1 BRA `(.L_x_23) ;  /* 0x0000002000f89947 */ /* 0x000fea0003800000 */
[----:B------:R-:W4:Y:S04]  /*4120*/  LDL R4, [R1] ;  /* 0x0000000001047983 */ /* 0x000f280000100800 */
[----:B------:R-:W5:Y:S04]  /*4130*/  LDL R5, [R1+0x4] ;  /* 0x0000040001057983 */ /* 0x000f680000100800 */
[----:B------:R-:W3:Y:S04]  /*4140*/  LDL R6, [R1+0x8] ;  /* 0x0000080001067983 */ /* 0x000ee80000100800 */
[----:B------:R-:W2:Y:S04]  /*4150*/  LDL R7, [R1+0xc] ;  /* 0x00000c0001077983 */ /* 0x000ea80000100800 */
        /* <DEDUP_REMOVED lines=100> */
[----:B------:R0:W-:Y:S04]  /*47a0*/  STL [R1+0x4c4], R131 ;  /* 0x0004c48301007387 */ /* 0x0001e80000100800 */
[----:B0-----:R-:W2:Y:S04]  /*47b0*/  LDL R131, [R1+0x1a0] ;  /* 0x0001a00001837983 */ /* 0x001ea80000100800 */
        /* <DEDUP_REMOVED lines=39> */
[----:B0-----:R-:W2:Y:S01]  /*4a30*/  LDL R151, [R1+0x1f0] ;  /* 0x0001f00001977983 */ /* 0x001ea20000100800 */
[----:B------:R-:W-:-:S01]  /*4a40*/  FADD R3, RZ, R3 ;  /* 0x00000003ff037221 */ /* 0x000fc20000000000 */
[----:B------:R-:W-:Y:S01]  /*4a50*/  FADD R2, RZ, R2 ;  /* 0x00000002ff027221 */ /* 0x000fe20000000000 */
[----:B----4-:R-:W-:-:S01]  /*4a60*/  FADD R4, RZ, R4 ;  /* 0x00000004ff047221 */ /* 0x010fc20000000000 */
[----:B-----5:R-:W-:Y:S01]  /*4a70*/  FADD R5, RZ, R5 ;  /* 0x00000005ff057221 */ /* 0x020fe20000000000 */
[----:B---3--:R-:W-:-:S01]  /*4a80*/  FADD R6, RZ, R6 ;  /* 0x00000006ff067221 */ /* 0x008fc20000000000 */
[----:B--2---:R-:W-:Y:S01]  /*4a90*/  FADD R7, RZ, R7 ;  /* 0x00000007ff077221 */ /* 0x004fe20000000000 */
[----:B------:R-:W-:-:S01]  /*4aa0*/  FADD R8, RZ, R8 ;  /* 0x00000008ff087221 */ /* 0x000fc20000000000 */
[----:B------:R-:W-:Y:S01]  /*4ab0*/  FADD R9, RZ, R9 ;  /* 0x00000009ff097221 */ /* 0x000fe20000000000 */
        /* <DEDUP_REMOVED lines=13> */
[----:B------:R-:W2:Y:S01]  /*4b90*/  LDL.LU R131, [R1+0x4c4] ;  /* 0x0004c40001837983 */ /* 0x000ea20000300800 */
        /* <DEDUP_REMOVED lines=13> */
[----:B------:R-:W3:Y:S01]  /*4c70*/  LDL.LU R132, [R1+0x4c0] ;  /* 0x0004c00001847983 */ /* 0x000ee20000300800 */
        /* <DEDUP_REMOVED lines=16> */
[----:B------:R0:W-:Y:S01]  /*4d80*/  STL [R1+0x200], R133 ;  /* 0x0002008501007387 */ /* 0x0001e20000100800 */
        /* <DEDUP_REMOVED lines=9> */
[----:B0-----:R-:W4:Y:S01]  /*4e20*/  LDL.LU R133, [R1+0x4bc] ;  /* 0x0004bc0001857983 */ /* 0x001f220000300800 */
[----:B------:R-:W-:-:S01]  /*4e30*/  FADD R185, RZ, R185 ;  /* 0x000000b9ffb97221 */ /* 0x000fc20000000000 */
[----:B------:R-:W-:Y:S01]  /*4e40*/  FADD R186, RZ, R186 ;  /* 0x000000baffba7221 */ /* 0x000fe20000000000 */
[----:B------:R-:W-:-:S01]  /*4e50*/  FADD R187, RZ, R187 ;  /* 0x000000bbffbb7221 */ /* 0x000fc20000000000 */
        /* <DEDUP_REMOVED lines=10> */
[----:B0-----:R-:W5:Y:S01]  /*4f00*/  LDL.LU R134, [R1+0x4b8] ;  /* 0x0004b80001867983 */ /* 0x001f620000300800 */
        /* <DEDUP_REMOVED lines=51> */
[----:B0-----:R-:W5:Y:S04]  /*5240*/  LDL.LU R138, [R1+0x4a8] ;  /* 0x0004a800018a7983 */ /* 0x001f680000300800 */
[----:B------:R0:W-:Y:S01]  /*5250*/  STL [R1+0x218], R139 ;  /* 0x0002188b01007387 */ /* 0x0001e20000100800 */
[----:B------:R-:W-:-:S03]  /*5260*/  FADD R140, RZ, R140 ;  /* 0x0000008cff8c7221 */ /* 0x000fc60000000000 */
        /* <DEDUP_REMOVED lines=34> */
[----:B------:R0:W-:Y:S04]  /*5490*/  STL [R1+0x248], R151 ;  /* 0x0002489701007387 */ /* 0x0001e80000100800 */
[----:B0-----:R-:W5:Y:S04]  /*54a0*/  LDL.LU R151, [R1+0x474] ;  /* 0x0004740001977983 */ /* 0x001f680000300800 */
[----:B------:R0:W-:Y:S04]  /*54b0*/  STL [R1+0x24c], R3 ;  /* 0x00024c0301007387 */ /* 0x0001e80000100800 */
[----:B------:R1:W-:Y:S01]  /*54c0*/  STL [R1+0x250], R2 ;  /* 0x0002500201007387 */ /* 0x0003e20000100800 */
[----:B0-----:R-:W-:-:S01]  /*54d0*/  FADD R3, RZ, R0 ;  /* 0x00000000ff037221 */ /* 0x001fc20000000000 */
[----:B------:R-:W-:Y:S01]  /*54e0*/  FADD R0, RZ, R25 ;  /* 0x00000019ff007221 */ /* 0x000fe20000000000 */
[----:B-1----:R-:W-:-:S03]  /*54f0*/  FADD R2, RZ, R24 ;  /* 0x00000018ff027221 */ /* 0x002fc60000000000 */
[----:B------:R0:W-:Y:S04]  /*5500*/  STL [R1+0x254], R3 ;  /* 0x0002540301007387 */ /* 0x0001e80000100800 */
[----:B------:R1:W-:Y:S04]  /*5510*/  STL [R1+0x258], R2 ;  /* 0x0002580201007387 */ /* 0x0003e80000100800 */
[----:B------:R2:W-:Y:S01]  /*5520*/  STL [R1+0x25c], R0 ;  /* 0x00025c0001007387 */ /* 0x0005e20000100800 */
[----:B0-----:R-:W-:-:S01]  /*5530*/  FADD R3, RZ, R26 ;  /* 0x0000001aff037221 */ /* 0x001fc20000000000 */
[----:B-1----:R-:W-:-:S04]  /*5540*/  FADD R2, RZ, R27 ;  /* 0x0000001bff027221 */ /* 0x002fc80000000000 */
[----:B------:R0:W-:Y:S01]  /*5550*/  STL [R1+0x260], R3 ;  /* 0x0002600301007387 */ /* 0x0001e20000100800 */
[----:B--2---:R-:W-:-:S03]  /*5560*/  FADD R0, RZ, R28 ;  /* 0x0000001cff007221 */ /* 0x004fc60000000000 */
        /* <DEDUP_REMOVED lines=207> */
[----:B---3--:R-:W-:-:S04]  /*6260*/  FADD R2, RZ, R132 ;  /* 0x00000084ff027221 */ /* 0x008fc80000000000 */
[----:B------:R5:W-:Y:S01]  /*6270*/  STL [R1+0x404], R3 ;  /* 0x0004040301007387 */ /* 0x000be20000100800 */
[----:B----4-:R-:W-:-:S03]  /*6280*/  FADD R0, RZ, R133 ;  /* 0x00000085ff007221 */ /* 0x010fc60000000000 */
[----:B------:R0:W-:Y:S04]  /*6290*/  STL [R1+0x408], R2 ;  /* 0x0004080201007387 */ /* 0x0001e80000100800 */
[----:B------:R1:W-:Y:S01]  /*62a0*/  STL [R1+0x40c], R0 ;  /* 0x00040c0001007387 */ /* 0x0003e20000100800 */
[----:B-----5:R-:W-:-:S01]  /*62b0*/  FADD R3, RZ, R134 ;  /* 0x00000086ff037221 */ /* 0x020fc20000000000 */
[----:B0-----:R-:W-:-:S04]  /*62c0*/  FADD R2, RZ, R135 ;  /* 0x00000087ff027221 */ /* 0x001fc80000000000 */
[----:B------:R0:W-:Y:S01]  /*62d0*/  STL [R1+0x410], R3 ;  /* 0x0004100301007387 */ /* 0x0001e20000100800 */
[----:B-1----:R-:W-:-:S03]  /*62e0*/  FADD R0, RZ, R136 ;  /* 0x00000088ff007221 */ /* 0x002fc60000000000 */
        /* <DEDUP_REMOVED lines=32> */
[----:B------:R-:W-:-:S05]  /*64f0*/  UMOV UR6, URZ ;  /* 0x0000003f00067c82 */ /* 0x000fca0008000000 */
.L_x_23:
[----:B------:R-:W-:-:S04]  /*6500*/  UIADD3 UR14, UR5, 0x1, URZ ;  /* 0x00000001050e7890 */ /* 0x000fc8000fffe03f */
[----:B------:R-:W-:-:S04]  /*6510*/  UISETP.NE.AND UP0, UPT, UR14, 0xe, UPT ;  /* 0x0000000e0e00788c */ /* 0x000fc8000bf05270 */
[----:B------:R-:W-:Y:S02]  /*6520*/  USEL UR8, URZ, 0x1, UP0 ;  /* 0x000000013f087887 */ /* 0x000fe40008000000 */
[----:B------:R-:W-:Y:S02]  /*6530*/  USEL UR14, UR14, URZ, UP0 ;  /* 0x0000003f0e0e7287 */ /* 0x000fe40008000000 */
[----:B------:R-:W-:-:S06]  /*6540*/  ULOP3.LUT UR8, UR4, UR8, URZ, 0x3c, !UPT ;  /* 0x0000000804087292 */ /* 0x000fcc000f8e3c3f */
[----:B0-----:R-:W-:Y:S01]  /*6550*/  IMAD.U32 R0, RZ, RZ, UR8 ;  /* 0x00000008ff007e24 */ /* 0x001fe2000f8e00ff */
[----:B------:R-:W-:-:S06]  /*6560*/  UMOV UR8, 0x1 ;  /* 0x0000000100087882 */ /* 0x000fcc0000000000 */
.L_x_18:
[----:B------:R-:W-:-:S04]  /*6570*/  UISETP.LT.AND UP0, UPT, UR9, 0x1, UPT ;  /* 0x000000010900788c */ /* 0x000fc8000bf01270 */
[----:B------:R-:W-:-:S04]  /*6580*/  USEL UR15, UR9, 0x1, UP0 ;  /* 0x00000001090f7887 */ /* 0x000fc80008000000 */
[----:B------:R-:W-:-:S04]  /*6590*/  UIADD3 UR15, UR9, -UR15, URZ ;  /* 0x8000000f090f7290 */ /* 0x000fc8000fffe03f */
[----:B------:R-:W-:-:S06]  /*65a0*/  UISETP.GE.AND UP0, UPT, UR15, 0x1, UPT ;  /* 0x000000010f00788c */ /* 0x000fcc000bf06270 */
[----:B------:R-:W-:-:S13]  /*65b0*/  PLOP3.LUT P1, PT, PT, PT, UP0, 0x80, 0x0 ;  /* 0x000000000000781c */ /* 0x000fda0003f2f008 */
[----:B------:R-:W-:Y:S05]  /*65c0*/  @!P1 BRA `(.L_x_24) ;  /* 0x0000004c00a49947 */ /* 0x000fea0003800000 */
[----:B------:R-:W-:Y:S01]  /*65d0*/  IMAD.U32 R2, RZ, RZ, UR15 ;  /* 0x0000000fff027e24 */ /* 0x000fe2000f8e00ff */
[----:B------:R-:W-:Y:S01]  /*65e0*/  UMOV UR25, UR5 ;  /* 0x0000000500197c82 */ /* 0x000fe20008000000 */
[----:B------:R-:W-:-:S05]  /*65f0*/  ULDC UR26, c[0x0][0x50c] ;  /* 0x00014300001a7ab9 */ /* 0x000fca0000000800 */
.L_x_32:
[----:B------:R-:W-:-:S06]  /*6600*/  UISETP.NE.AND UP0, UPT, UR24, 0x3, UPT ;  /* 0x000000031800788c */ /* 0x000fcc000bf05270 */
[----:B------:R-:W-:-:S13]  /*6610*/  PLOP3.LUT P2, PT, PT, PT, UP0, 0x80, 0x0 ;  /* 0x000000000000781c */ /* 0x000fda0003f4f008 */
[----:B0-----:R-:W-:Y:S05]  /*6620*/  @!P2 BRA `(.L_x_25) ;  /* 0x000000000004a947 */ /* 0x001fea0003800000 */
[----:B------:R-:W-:Y:S01]  /*6630*/  BPT.TRAP 0x1 ;  /* 0x000000040000795c */ /* 0x000fe20000300000 */
.L_x_25:
[----:B------:R-:W0:Y:S01]  /*6640*/  S2UR UR15, SR_CgaCtaId ;  /* 0x00000000000f79c3 */ /* 0x000e220000008800 */
[----:B------:R-:W-:Y:S01]  /*6650*/  UMOV UR11, 0x400 ;  /* 0x00000400000b7882 */ /* 0x000fe20000000000 */
[----:B------:R-:W-:Y:S01]  /*6660*/  SHF.L.U32 R3, R0, 0x1f, RZ ;  /* 0x0000001f00037819 */ /* 0x000fe200000006ff */
[----:B0-----:R-:W-:-:S04]  /*6670*/  ULEA UR11, UR15, UR11, 0x18 ;  /* 0x0000000b0f0b7291 */ /* 0x001fc8000f8ec03f */
[----:B------:R-:W-:-:S09]  /*6680*/  ULEA UR15, UR14, UR11, 0x3 ;  /* 0x0000000b0e0f7291 */ /* 0x000fd2000f8e183f */
[----:B------:R0:W4:Y:S01]  /*6690*/  SYNCS.PHASECHK.TRANS64.TRYWAIT P1, [UR15], R3 ;  /* 0x00000003ff0075a7 */ /* 0x000122000802014f */
[----:B------:R-:W-:Y:S05]  /*66a0*/  @!P2 BRA `(.L_x_26) ;  /* 0x000000000004a947 */ /* 0x000fea0003800000 */
[----:B------:R-:W-:Y:S01]  /*66b0*/  BPT.TRAP 0x1 ;  /* 0x000000040000795c */ /* 0x000fe20000300000 */
.L_x_26:
[----:B----4-:R-:W-:Y:S05]  /*66c0*/  @P1 BRA `(.L_x_27) ;  /* 0x0000000000081947 */ /* 0x010fea0003800000 */
[----:B------:R-:W4:Y:S02]  /*66d0*/  SYNCS.PHASECHK.TRANS64.TRYWAIT P1, [UR15], R3 ;  /* 0x00000003ff0075a7 */ /* 0x000f24000802014f */
[----:B----4-:R-:W-:Y:S05]  /*66e0*/  @!P1 BRA `(.L_x_28) ;  /* 0x000001d400549947 */ /* 0x010fea0003800000 */
.L_x_27:
        /* <DEDUP_REMOVED lines=64> */
[----:B----4-:R-:W4:Y:S04]  /*6af0*/  LDL.LU.64 R108, [R1] ;  /* 0x00000000016c7983 */ /* 0x010f280000300a00 */
[----:B------:R-:W4:Y:S04]  /*6b00*/  LDL.LU.64 R110, [R1+0x8] ;  /* 0x00000800016e7983 */ /* 0x000f280000300a00 */
        /* <DEDUP_REMOVED lines=61> */
[----:B------:R-:W4:Y:S01]  /*6ee0*/  LDL.LU.64 R234, [R1+0x1f8] ;  /* 0x0001f80001ea7983 */ /* 0x000f220000300a00 */
[----:B------:R-:W-:-:S02]  /*6ef0*/  UIADD3 UR15, UR11, 0x1c200, URZ ;  /* 0x0001c2000b0f7890 */ /* 0x000fc4000fffe03f */
[----:B------:R-:W-:Y:S02]  /*6f00*/  UISETP.NE.AND UP0, UPT, UR7, URZ, UPT ;  /* 0x0000003f0700728c */ /* 0x000fe4000bf05270 */
[----:B------:R-:W-:Y:S02]  /*6f10*/  USHF.R.U32.HI UR15, URZ, 0x4, UR15 ;  /* 0x000000043f0f7899 */ /* 0x000fe4000801160f */
[----:B------:R-:W-:Y:S02]  /*6f20*/  USEL UR8, UR8, URZ, !UP0 ;  /* 0x0000003f08087287 */ /* 0x000fe4000c000000 */
[----:B------:R-:W-:Y:S02]  /*6f30*/  ULOP3.LUT UR15, UR15, 0x3fff, URZ, 0xc0, !UPT ;  /* 0x00003fff0f0f7892 */ /* 0x000fe4000f8ec03f */
[----:B------:R-:W-:Y:S02]  /*6f40*/  ULOP3.LUT UR16, UR12, 0x10000, URZ, 0xfc, !UPT ;  /* 0x000100000c107892 */ /* 0x000fe4000f8efc3f */
[----:B------:R-:W-:-:S02]  /*6f50*/  ULOP3.LUT UR15, UR15, 0x10000, URZ, 0xfc, !UPT ;  /* 0x000100000f0f7892 */ /* 0x000fc4000f8efc3f */
[----:B------:R-:W-:Y:S02]  /*6f60*/  UISETP.NE.U32.AND UP0, UPT, UR8, URZ, UPT ;  /* 0x0000003f0800728c */ /* 0x000fe4000bf05070 */
[----:B------:R-:W-:Y:S02]  /*6f70*/  ULEA UR16, UR14, UR16, 0x9 ;  /* 0x000000100e107291 */ /* 0x000fe4000f8e483f */
[----:B------:R-:W-:Y:S01]  /*6f80*/  ULEA UR18, UR14, UR15, 0x9 ;  /* 0x0000000f0e127291 */ /* 0x000fe2000f8e483f */
[----:B------:R-:W-:Y:S01]  /*6f90*/  UMOV UR17, 0xc0000010 ;  /* 0xc000001000117882 */ /* 0x000fe20000000000 */
[----:B------:R-:W-:Y:S01]  /*6fa0*/  UMOV UR19, 0xc0000010 ;  /* 0xc000001000137882 */ /* 0x000fe20000000000 */
[----:B----4-:R-:W-:-:S06]  /*6fb0*/  WARPGROUP.ARRIVE ;  /* 0x00000000000079c5 */ /* 0x010fcc0000000000 */
[----:B------:R-:W-:Y:S03]  /*6fc0*/  QGMMA.64x256x32.F32.E4M3.E4M3 R108, gdesc[UR16], R108, UP0, gsb0 ;  /* 0x03e00000106c79f3 */ /* 0x000fe6000b80086c */
[----:B------:R-:W-:Y:S02]  /*6fd0*/  WARPGROUP.DEPBAR.LE gsb0, 0x0 ;  /* 0x00008000000079c5 */ /* 0x000fe40000010000 */
[----:B------:R-:W-:Y:S01]  /*6fe0*/  STL.64 [R1], R108 ;  /* 0x0000006c01007387 */ /* 0x000fe20000100a00 */
[----:B0-----:R-:W-:-:S03]  /*6ff0*/  IMAD.MOV.U32 R3, RZ, RZ, R108 ;  /* 0x000000ffff037224 */ /* 0x001fc600078e006c */
        /* <DEDUP_REMOVED lines=63> */
[----:B0-----:R0:W5:Y:S04]  /*73f0*/  LDL.LU.64 R234, [R1+0x670] ;  /* 0x0006700001ea7983 */ /* 0x0011680000300a00 */
[----:B------:R0:W5:Y:S04]  /*7400*/  LDL.LU.64 R232, [R1+0x668] ;  /* 0x0006680001e87983 */ /* 0x0001680000300a00 */
        /* <DEDUP_REMOVED lines=62> */
[----:B------:R-:W-:Y:S01]  /*77f0*/  UIADD3 UR16, UR16, 0x100, URZ ;  /* 0x0000010010107890 */ /* 0x000fe2000fffe03f */
[----:B------:R-:W-:Y:S01]  /*7800*/  UMOV UR17, 0xc0000010 ;  /* 0xc000001000117882 */ /* 0x000fe20000000000 */
[----:B------:R-:W-:Y:S01]  /*7810*/  UIADD3 UR6, UR6, 0x1, URZ ;  /* 0x0000000106067890 */ /* 0x000fe2000fffe03f */
[----:B----4-:R-:W-:-:S06]  /*7820*/  WARPGROUP.ARRIVE ;  /* 0x00000000000079c5 */ /* 0x010fcc0000000000 */
[----:B------:R-:W-:Y:S01]  /*7830*/  QGMMA.64x256x32.F32.E4M3.E4M3 R24, gdesc[UR16], R24, UP0, gsb0 ;  /* 0x03e00000101879f3 */ /* 0x000fe2000b800818 */
[----:B------:R-:W-:-:S04]  /*7840*/  UISETP.NE.AND UP0, UPT, UR6, UR26, UPT ;  /* 0x0000001a0600728c */ /* 0x000fc8000bf05270 */
[----:B------:R-:W-:-:S06]  /*7850*/  USEL UR7, URZ, 0x1, UP0 ;  /* 0x000000013f077887 */ /* 0x000fcc0008000000 */
[----:B------:R-:W-:Y:S01]  /*7860*/  ISETP.NE.AND P1, PT, RZ, UR7, PT ;  /* 0x00000007ff007c0c */ /* 0x000fe2000bf25270 */
[----:B------:R-:W-:-:S12]  /*7870*/  WARPGROUP.DEPBAR.LE gsb0, 0x0 ;  /* 0x00008000000079c5 */ /* 0x000fd80000010000 */
[----:B0-----:R-:W-:Y:S05]  /*7880*/  @!P1 BRA `(.L_x_29) ;  /* 0x00000038008c9947 */ /* 0x001fea0003800000 */
[----:B------:R0:W-:Y:S04]  /*7890*/  STL [R1+0x65c], R31 ;  /* 0x00065c1f01007387 */ /* 0x0001e80000100800 */
[----:B------:R4:W-:Y:S01]  /*78a0*/  STL [R1+0x658], R32 ;  /* 0x0006582001007387 */ /* 0x0009e20000100800 */
[----:B0-----:R-:W-:-:S03]  /*78b0*/  IMAD.MOV.U32 R31, RZ, RZ, R3 ;  /* 0x000000ffff1f7224 */ /* 0x001fc600078e0003 */
[----:B----4-:R-:W4:Y:S04]  /*78c0*/  LDL R32, [R1+0x4] ;  /* 0x0000040001207983 */ /* 0x010f280000100800 */
[----:B------:R0:W-:Y:S04]  /*78d0*/  STL [R1+0x654], R33 ;  /* 0x0006542101007387 */ /* 0x0001e80000100800 */
[----:B0-----:R-:W2:Y:S04]  /*78e0*/  LDL R33, [R1+0x8] ;  /* 0x0000080001217983 */ /* 0x001ea80000100800 */
[----:B------:R0:W-:Y:S04]  /*78f0*/  STL [R1+0x650], R34 ;  /* 0x0006502201007387 */ /* 0x0001e80000100800 */
[----:B0-----:R-:W3:Y:S04]  /*7900*/  LDL R34, [R1+0xc] ;  /* 0x00000c0001227983 */ /* 0x001ee80000100800 */
        /* <DEDUP_REMOVED lines=175> */
[----:B0-----:R-:W3:Y:S04]  /*8400*/  LDL.LU R122, [R1+0x200] ;  /* 0x00020000017a7983 */ /* 0x001ee80000300800 */
        /* <DEDUP_REMOVED lines=14> */
[----:B------:R-:W3:Y:S04]  /*84f0*/  LDL.LU R3, [R1+0x234] ;  /* 0x0002340001037983 */ /* 0x000ee80000300800 */
        /* <DEDUP_REMOVED lines=46> */
[----:B-----5:R0:W-:Y:S04]  /*87e0*/  STL [R1+0x474], R0 ;  /* 0x0004740001007387 */ /* 0x0201e80000100800 */
[----:B0-----:R-:W3:Y:S01]  /*87f0*/  LDL R0, [R1+0x168] ;  /* 0x0001680001007983 */ /* 0x001ee20000100800 */
[----:B------:R-:W-:-:S01]  /*8800*/  FADD R4, R31, R4 ;  /* 0x000000041f047221 */ /* 0x000fc20000000000 */
[----:B----4-:R-:W-:Y:S01]  /*8810*/  FADD R5, R32, R5 ;  /* 0x0000000520057221 */ /* 0x010fe20000000000 */
[----:B--2---:R-:W-:-:S01]  /*8820*/  FADD R6, R33, R6 ;  /* 0x0000000621067221 */ /* 0x004fc20000000000 */
[----:B------:R-:W2:Y:S01]  /*8830*/  LDL.LU R31, [R1+0x65c] ;  /* 0x00065c00011f7983 */ /* 0x000ea20000300800 */
[----:B---3--:R-:W-:-:S01]  /*8840*/  FADD R7, R34, R7 ;  /* 0x0000000722077221 */ /* 0x008fc20000000000 */
[----:B------:R-:W-:-:S02]  /*8850*/  FADD R8, R35, R8 ;  /* 0x0000000823087221 */ /* 0x000fc40000000000 */
[----:B------:R-:W3:Y:S01]  /*8860*/  LDL.LU R32, [R1+0x658] ;  /* 0x0006580001207983 */ /* 0x000ee20000300800 */
[----:B------:R-:W-:-:S03]  /*8870*/  FADD R9, R36, R9 ;  /* 0x0000000924097221 */ /* 0x000fc60000000000 */
[----:B------:R-:W4:Y:S01]  /*8880*/  LDL.LU R33, [R1+0x654] ;  /* 0x0006540001217983 */ /* 0x000f220000300800 */
        /* <DEDUP_REMOVED lines=160> */
[----:B------:R-:W-:-:S01]  /*9290*/  FADD R218, R117, R218 ;  /* 0x000000da75da7221 */ /* 0x000fc20000000000 */
[----:B------:R-:W-:Y:S02]  /*92a0*/  FADD R122, R124, R122 ;  /* 0x0000007a7c7a7221 */ /* 0x000fe40000000000 */
[----:B------:R-:W4:Y:S01]  /*92b0*/  LDL.LU R114, [R1+0x510] ;  /* 0x0005100001727983 */ /* 0x000f220000300800 */
[----:B------:R-:W-:-:S03]  /*92c0*/  FADD R219, R118, R219 ;  /* 0x000000db76db7221 */ /* 0x000fc60000000000 */
[----:B------:R-:W4:Y:S01]  /*92d0*/  LDL.LU R115, [R1+0x50c] ;  /* 0x00050c0001737983 */ /* 0x000f220000300800 */
[----:B------:R-:W-:-:S03]  /*92e0*/  FADD R220, R119, R220 ;  /* 0x000000dc77dc7221 */ /* 0x000fc60000000000 */
[----:B------:R-:W4:Y:S01]  /*92f0*/  LDL.LU R116, [R1+0x508] ;  /* 0x0005080001747983 */ /* 0x000f220000300800 */
[----:B------:R-:W-:-:S03]  /*9300*/  FADD R221, R120, R221 ;  /* 0x000000dd78dd7221 */ /* 0x000fc60000000000 */
[----:B------:R-:W4:Y:S04]  /*9310*/  LDL.LU R117, [R1+0x504] ;  /* 0x0005040001757983 */ /* 0x000f280000300800 */
[----:B------:R-:W4:Y:S04]  /*9320*/  LDL.LU R118, [R1+0x500] ;  /* 0x0005000001767983 */ /* 0x000f280000300800 */
[----:B------:R-:W4:Y:S04]  /*9330*/  LDL.LU R119, [R1+0x4fc] ;  /* 0x0004fc0001777983 */ /* 0x000f280000300800 */
[----:B------:R-:W4:Y:S01]  /*9340*/  LDL.LU R120, [R1+0x4f8] ;  /* 0x0004f80001787983 */ /* 0x000f220000300800 */
[----:B------:R-:W-:-:S01]  /*9350*/  FADD R237, R126, R237 ;  /* 0x000000ed7eed7221 */ /* 0x000fc20000000000 */
[----:B------:R-:W-:Y:S01]  /*9360*/  FADD R236, R128, R236 ;  /* 0x000000ec80ec7221 */ /* 0x000fe20000000000 */
[----:B------:R-:W-:-:S01]  /*9370*/  FADD R225, R150, R225 ;  /* 0x000000e196e17221 */ /* 0x000fc20000000000 */
[----:B------:R0:W-:Y:S01]  /*9380*/  STL [R1+0x200], R122 ;  /* 0x0002007a01007387 */ /* 0x0001e20000100800 */
[----:B------:R-:W-:-:S01]  /*9390*/  FADD R228, R146, R228 ;  /* 0x000000e492e47221 */ /* 0x000fc20000000000 */
[----:B------:R-:W-:Y:S01]  /*93a0*/  FADD R230, R143, R230 ;  /* 0x000000e68fe67221 */ /* 0x000fe20000000000 */
[----:B------:R-:W-:-:S01]  /*93b0*/  FADD R231, R141, R231 ;  /* 0x000000e78de77221 */ /* 0x000fc20000000000 */
[----:B------:R-:W-:Y:S01]  /*93c0*/  FADD R223, R2, R223 ;  /* 0x000000df02df7221 */ /* 0x000fe20000000000 */
[----:B------:R-:W-:-:S01]  /*93d0*/  FADD R222, R0, R222 ;  /* 0x000000de00de7221 */ /* 0x000fc20000000000 */
[----:B------:R-:W-:Y:S01]  /*93e0*/  FADD R224, R151, R224 ;  /* 0x000000e097e07221 */ /* 0x000fe20000000000 */
[----:B------:R-:W-:-:S01]  /*93f0*/  FADD R226, R149, R226 ;  /* 0x000000e295e27221 */ /* 0x000fc20000000000 */
[----:B------:R-:W-:Y:S01]  /*9400*/  FADD R227, R147, R227 ;  /* 0x000000e393e37221 */ /* 0x000fe20000000000 */
[----:B------:R-:W-:-:S01]  /*9410*/  FADD R229, R145, R229 ;  /* 0x000000e591e57221 */ /* 0x000fc20000000000 */
[----:B0-----:R-:W2:Y:S01]  /*9420*/  LDL.LU R122, [R1+0x204] ;  /* 0x00020400017a7983 */ /* 0x001ea20000300800 */
[----:B------:R-:W-:-:S01]  /*9430*/  FADD R232, R136, R232 ;  /* 0x000000e888e87221 */ /* 0x000fc20000000000 */
[----:B------:R-:W-:Y:S01]  /*9440*/  FADD R233, R134, R233 ;  /* 0x000000e986e97221 */ /* 0x000fe20000000000 */
[----:B------:R-:W-:-:S01]  /*9450*/  FADD R234, R132, R234 ;  /* 0x000000ea84ea7221 */ /* 0x000fc20000000000 */
[----:B------:R-:W3:Y:S01]  /*9460*/  LDL.LU R124, [R1+0x208] ;  /* 0x00020800017c7983 */ /* 0x000ee20000300800 */
[----:B------:R-:W-:-:S03]  /*9470*/  FADD R235, R130, R235 ;  /* 0x000000eb82eb7221 */ /* 0x000fc60000000000 */
[----:B------:R-:W4:Y:S04]  /*9480*/  LDL.LU R126, [R1+0x20c] ;  /* 0x00020c00017e7983 */ /* 0x000f280000300800 */
[----:B------:R-:W4:Y:S04]  /*9490*/  LDL.LU R128, [R1+0x210] ;  /* 0x0002100001807983 */ /* 0x000f280000300800 */
[----:B------:R-:W4:Y:S04]  /*94a0*/  LDL.LU R150, [R1+0x214] ;  /* 0x0002140001967983 */ /* 0x000f280000300800 */
[----:B------:R-:W4:Y:S04]  /*94b0*/  LDL.LU R146, [R1+0x218] ;  /* 0x0002180001927983 */ /* 0x000f280000300800 */
[----:B------:R-:W4:Y:S04]  /*94c0*/  LDL.LU R143, [R1+0x21c] ;  /* 0x00021c00018f7983 */ /* 0x000f280000300800 */
[----:B------:R-:W4:Y:S04]  /*94d0*/  LDL.LU R141, [R1+0x220] ;  /* 0x00022000018d7983 */ /* 0x000f280000300800 */
[----:B------:R-:W4:Y:S04]  /*94e0*/  LDL.LU R2, [R1+0x224] ;  /* 0x0002240001027983 */ /* 0x000f280000300800 */
[----:B------:R-:W4:Y:S04]  /*94f0*/  LDL.LU R0, [R1+0x228] ;  /* 0x0002280001007983 */ /* 0x000f280000300800 */
[----:B------:R-:W4:Y:S04]  /*9500*/  LDL R130, [R1+0x1e0] ;  /* 0x0001e00001827983 */ /* 0x000f280000100800 */
[----:B------:R-:W4:Y:S04]  /*9510*/  LDL R132, [R1+0x1e4] ;  /* 0x0001e40001847983 */ /* 0x000f280000100800 */
[----:B------:R-:W4:Y:S04]  /*9520*/  LDL R134, [R1+0x1e8] ;  /* 0x0001e80001867983 */ /* 0x000f280000100800 */
[----:B------:R-:W4:Y:S04]  /*9530*/  LDL R136, [R1+0x1ec] ;  /* 0x0001ec0001887983 */ /* 0x000f280000100800 */
[----:B------:R-:W4:Y:S04]  /*9540*/  LDL R151, [R1+0x1f0] ;  /* 0x0001f00001977983 */ /* 0x000f280000100800 */
[----:B------:R-:W4:Y:S04]  /*9550*/  LDL R149, [R1+0x1f4] ;  /* 0x0001f40001957983 */ /* 0x000f280000100800 */
[----:B------:R-:W4:Y:S04]  /*9560*/  LDL R147, [R1+0x1f8] ;  /* 0x0001f80001937983 */ /* 0x000f280000100800 */
[----:B------:R-:W4:Y:S01]  /*9570*/  LDL R145, [R1+0x1fc] ;  /* 0x0001fc0001917983 */ /* 0x000f220000100800 */
[----:B------:R-:W-:-:S01]  /*9580*/  FADD R137, R138, R137 ;  /* 0x000000898a897221 */ /* 0x000fc20000000000 */
[----:B------:R-:W-:Y:S01]  /*9590*/  FADD R133, R135, R133 ;  /* 0x0000008587857221 */ /* 0x000fe20000000000 */
[----:B------:R-:W-:-:S01]  /*95a0*/  FADD R3, R131, R3 ;  /* 0x0000000383037221 */ /* 0x000fc20000000000 */
[----:B--2---:R-:W-:-:S02]  /*95b0*/  FADD R122, R121, R122 ;  /* 0x0000007a797a7221 */ /* 0x004fc40000000000 */
[----:B------:R-:W2:Y:S01]  /*95c0*/  LDL.LU R121, [R1+0x4f4] ;  /* 0x0004f40001797983 */ /* 0x000ea20000300800 */
[----:B---3--:R-:W-:-:S03]  /*95d0*/  FADD R124, R123, R124 ;  /* 0x0000007c7b7c7221 */ /* 0x008fc60000000000 */
[----:B------:R0:W-:Y:S01]  /*95e0*/  STL [R1+0x204], R122 ;  /* 0x0002047a01007387 */ /* 0x0001e20000100800 */
[----:B----4-:R-:W-:-:S01]  /*95f0*/  FADD R126, R125, R126 ;  /* 0x0000007e7d7e7221 */ /* 0x010fc20000000000 */
[----:B------:R-:W-:Y:S02]  /*9600*/  FADD R128, R127, R128 ;  /* 0x000000807f807221 */ /* 0x000fe40000000000 */
[----:B0-----:R-:W3:Y:S04]  /*9610*/  LDL.LU R122, [R1+0x4f0] ;  /* 0x0004f000017a7983 */ /* 0x001ee80000300800 */
[----:B------:R-:W4:Y:S04]  /*9620*/  LDL.LU R123, [R1+0x4ec] ;  /* 0x0004ec00017b7983 */ /* 0x000f280000300800 */
[----:B------:R0:W-:Y:S01]  /*9630*/  STL [R1+0x208], R124 ;  /* 0x0002087c01007387 */ /* 0x0001e20000100800 */
[----:B------:R-:W-:-:S01]  /*9640*/  FADD R150, R129, R150 ;  /* 0x0000009681967221 */ /* 0x000fc20000000000 */
[----:B------:R-:W-:Y:S01]  /*9650*/  FADD R146, R148, R146 ;  /* 0x0000009294927221 */ /* 0x000fe20000000000 */
[----:B------:R-:W-:-:S01]  /*9660*/  FADD R143, R144, R143 ;  /* 0x0000008f908f7221 */ /* 0x000fc20000000000 */
[----:B------:R-:W-:Y:S01]  /*9670*/  FADD R141, R142, R141 ;  /* 0x0000008d8e8d7221 */ /* 0x000fe20000000000 */
[----:B0-----:R-:W4:Y:S04]  /*9680*/  LDL.LU R124, [R1+0x4e8] ;  /* 0x0004e800017c7983 */ /* 0x001f280000300800 */
[----:B------:R-:W4:Y:S04]  /*9690*/  LDL.LU R125, [R1+0x4e4] ;  /* 0x0004e400017d7983 */ /* 0x000f280000300800 */
[----:B------:R0:W-:Y:S01]  /*96a0*/  STL [R1+0x20c], R126 ;  /* 0x00020c7e01007387 */ /* 0x0001e20000100800 */
[----:B------:R-:W-:-:S01]  /*96b0*/  FADD R2, R140, R2 ;  /* 0x000000028c027221 */ /* 0x000fc20000000000 */
[----:B------:R-:W-:-:S02]  /*96c0*/  FADD R0, R139, R0 ;  /* 0x000000008b007221 */ /* 0x000fc40000000000 */
[----:B0-----:R-:W4:Y:S04]  /*96d0*/  LDL.LU R126, [R1+0x4e0] ;  /* 0x0004e000017e7983 */ /* 0x001f280000300800 */
[----:B------:R-:W4:Y:S04]  /*96e0*/  LDL.LU R127, [R1+0x4dc] ;  /* 0x0004dc00017f7983 */ /* 0x000f280000300800 */
[----:B------:R0:W-:Y:S04]  /*96f0*/  STL [R1+0x210], R128 ;  /* 0x0002108001007387 */ /* 0x0001e80000100800 */
[----:B0-----:R-:W4:Y:S04]  /*9700*/  LDL.LU R128, [R1+0x4d8] ;  /* 0x0004d80001807983 */ /* 0x001f280000300800 */
[----:B------:R-:W4:Y:S04]  /*9710*/  LDL.LU R129, [R1+0x4d4] ;  /* 0x0004d40001817983 */ /* 0x000f280000300800 */
[----:B------:R-:W-:Y:S04]  /*9720*/  STL [R1+0x214], R150 ;  /* 0x0002149601007387 */ /* 0x000fe80000100800 */
[----:B------:R-:W-:Y:S04]  /*9730*/  STL [R1+0x218], R146 ;  /* 0x0002189201007387 */ /* 0x000fe80000100800 */
[----:B------:R-:W-:Y:S04]  /*9740*/  STL [R1+0x21c], R143 ;  /* 0x00021c8f01007387 */ /* 0x000fe80000100800 */
[----:B------:R-:W-:Y:S04]  /*9750*/  STL [R1+0x220], R141 ;  /* 0x0002208d01007387 */ /* 0x000fe80000100800 */
[----:B------:R-:W-:Y:S04]  /*9760*/  STL [R1+0x224], R2 ;  /* 0x0002240201007387 */ /* 0x000fe80000100800 */
[----:B------:R-:W-:Y:S04]  /*9770*/  STL [R1+0x228], R0 ;  /* 0x0002280001007387 */ /* 0x000fe80000100800 */
[----:B------:R-:W2:Y:S04]  /*9780*/  LDL.LU R131, [R1+0x238] ;  /* 0x0002380001837983 */ /* 0x000ea80000300800 */
[----:B------:R-:W-:Y:S04]  /*9790*/  STL [R1+0x22c], R137 ;  /* 0x00022c8901007387 */ /* 0x000fe80000100800 */
[----:B------:R0:W-:Y:S04]  /*97a0*/  STL [R1+0x230], R133 ;  /* 0x0002308501007387 */ /* 0x0001e80000100800 */
[----:B0-----:R-:W3:Y:S04]  /*97b0*/  LDL.LU R133, [R1+0x23c] ;  /* 0x00023c0001857983 */ /* 0x001ee80000300800 */
[----:B------:R-:W4:Y:S04]  /*97c0*/  LDL.LU R135, [R1+0x240] ;  /* 0x0002400001877983 */ /* 0x000f280000300800 */
[----:B------:R0:W-:Y:S04]  /*97d0*/  STL [R1+0x234], R3 ;  /* 0x0002340301007387 */ /* 0x0001e80000100800 */
        /* <DEDUP_REMOVED lines=11> */
[----:B0-----:R-:W4:Y:S04]  /*9890*/  LDL.LU R3, [R1+0x270] ;  /* 0x0002700001037983 */ /* 0x001f280000300800 */
[----:B------:R-:W4:Y:S04]  /*98a0*/  LDL.LU R2, [R1+0x274] ;  /* 0x0002740001027983 */ /* 0x000f280000300800 */
[----:B------:R-:W4:Y:S01]  /*98b0*/  LDL.LU R0, [R1+0x278] ;  /* 0x0002780001007983 */ /* 0x000f220000300800 */
[----:B--2---:R-:W-:-:S03]  /*98c0*/  FADD R131, R130, R131 ;  /* 0x0000008382837221 */ /* 0x004fc60000000000 */
[----:B------:R-:W2:Y:S04]  /*98d0*/  LDL.LU R130, [R1+0x4d0] ;  /* 0x0004d00001827983 */ /* 0x000ea80000300800 */
[----:B------:R0:W-:Y:S04]  /*98e0*/  STL [R1+0x238], R131 ;  /* 0x0002388301007387 */ /* 0x0001e80000100800 */
[----:B0-----:R-:W2:Y:S01]  /*98f0*/  LDL.LU R131, [R1+0x4cc] ;  /* 0x0004cc0001837983 */ /* 0x001ea20000300800 */
[----:B---3--:R-:W-:-:S03]  /*9900*/  FADD R133, R132, R133 ;  /* 0x0000008584857221 */ /* 0x008fc60000000000 */
[----:B------:R-:W3:Y:S01]  /*9910*/  LDL.LU R132, [R1+0x4c8] ;  /* 0x0004c80001847983 */ /* 0x000ee20000300800 */
[----:B----4-:R-:W-:-:S03]  /*9920*/  FADD R135, R134, R135 ;  /* 0x0000008786877221 */ /* 0x010fc60000000000 */
[----:B------:R0:W-:Y:S01]  /*9930*/  STL [R1+0x23c], R133 ;  /* 0x00023c8501007387 */ /* 0x0001e20000100800 */
[----:B------:R-:W-:-:S03]  /*9940*/  FADD R137, R136, R137 ;  /* 0x0000008988897221 */ /* 0x000fc60000000000 */
[----:B0-----:R-:W4:Y:S01]  /*9950*/  LDL.LU R133, [R1+0x4c4] ;  /* 0x0004c40001857983 */ /* 0x001f220000300800 */
[----:B------:R-:W-:-:S03]  /*9960*/  FADD R150, R151, R150 ;  /* 0x0000009697967221 */ /* 0x000fc60000000000 */
[----:B------:R-:W4:Y:S01]  /*9970*/  LDL.LU R134, [R1+0x4c0] ;  /* 0x0004c00001867983 */ /* 0x000f220000300800 */
[----:B------:R-:W-:-:S03]  /*9980*/  FADD R148, R149, R148 ;  /* 0x0000009495947221 */ /* 0x000fc60000000000 */
[----:B------:R0:W-:Y:S01]  /*9990*/  STL [R1+0x240], R135 ;  /* 0x0002408701007387 */ /* 0x0001e20000100800 */
[----:B------:R-:W-:-:S01]  /*99a0*/  FADD R146, R147, R146 ;  /* 0x0000009293927221 */ /* 0x000fc20000000000 */
[----:B------:R-:W-:Y:S02]  /*99b0*/  FADD R144, R145, R144 ;  /* 0x0000009091907221 */ /* 0x000fe40000000000 */
[----:B0-----:R-:W4:Y:S01]  /*99c0*/  LDL.LU R135, [R1+0x4bc] ;  /* 0x0004bc0001877983 */ /* 0x001f220000300800 */
[----:B------:R-:W-:-:S03]  /*99d0*/  FADD R143, R24, R143 ;  /* 0x0000008f188f7221 */ /* 0x000fc60000000000 */
[----:B------:R-:W4:Y:S01]  /*99e0*/  LDL.LU R136, [R1+0x4b8] ;  /* 0x0004b80001887983 */ /* 0x000f220000300800 */
[----:B------:R-:W-:-:S03]  /*99f0*/  FADD R142, R25, R142 ;  /* 0x0000008e198e7221 */ /* 0x000fc60000000000 */
[----:B------:R0:W-:Y:S01]  /*9a00*/  STL [R1+0x244], R137 ;  /* 0x0002448901007387 */ /* 0x0001e20000100800 */
[----:B------:R-:W-:-:S01]  /*9a10*/  FADD R141, R26, R141 ;  /* 0x0000008d1a8d7221 */ /* 0x000fc20000000000 */
[----:B------:R-:W-:Y:S01]  /*9a20*/  FADD R140, R27, R140 ;  /* 0x0000008c1b8c7221 */ /* 0x000fe20000000000 */
[----:B------:R-:W-:-:S01]  /*9a30*/  FADD R139, R28, R139 ;  /* 0x0000008b1c8b7221 */ /* 0x000fc20000000000 */
[----:B0-----:R-:W4:Y:S04]  /*9a40*/  LDL.LU R137, [R1+0x4b4] ;  /* 0x0004b40001897983 */ /* 0x001f280000300800 */
[----:B------:R0:W-:Y:S01]  /*9a50*/  STL [R1+0x248], R150 ;  /* 0x0002489601007387 */ /* 0x0001e20000100800 */
[----:B------:R-:W-:-:S03]  /*9a60*/  FADD R138, R29, R138 ;  /* 0x0000008a1d8a7221 */ /* 0x000fc60000000000 */
[----:B------:R1:W-:Y:S04]  /*9a70*/  STL [R1+0x24c], R148 ;  /* 0x00024c9401007387 */ /* 0x0003e80000100800 */
        /* <DEDUP_REMOVED lines=9> */
[----:B------:R1:W-:Y:S04]  /*9b10*/  STL [R1+0x268], R139 ;  /* 0x0002688b01007387 */ /* 0x0003e80000100800 */
[----:B------:R1:W-:Y:S04]  /*9b20*/  STL [R1+0x26c], R138 ;  /* 0x00026c8a01007387 */ /* 0x0003e80000100800 */
[----:B------:R-:W2:Y:S04]  /*9b30*/  LDL.LU R151, [R1+0x27c] ;  /* 0x00027c0001977983 */ /* 0x000ea80000300800 */
[----:B------:R1:W-:Y:S04]  /*9b40*/  STL [R1+0x270], R3 ;  /* 0x0002700301007387 */ /* 0x0003e80000100800 */
[----:B0-----:R-:W3:Y:S04]  /*9b50*/  LDL.LU R150, [R1+0x280] ;  /* 0x0002800001967983 */ /* 0x001ee80000300800 */
[----:B------:R0:W-:Y:S04]  /*9b60*/  STL [R1+0x274], R2 ;  /* 0x0002740201007387 */ /* 0x0001e80000100800 */
[----:B------:R-:W4:Y:S04]  /*9b70*/  LDL.LU R149, [R1+0x284] ;  /* 0x0002840001957983 */ /* 0x000f280000300800 */
[----:B------:R0:W-:Y:S04]  /*9b80*/  STL [R1+0x278], R0 ;  /* 0x0002780001007387 */ /* 0x0001e80000100800 */
[----:B-1----:R-:W4:Y:S04]  /*9b90*/  LDL.LU R148, [R1+0x288] ;  /* 0x0002880001947983 */ /* 0x002f280000300800 */
        /* <DEDUP_REMOVED lines=12> */
[----:B------:R-:W4:Y:S01]  /*9c60*/  LDL.LU R0, [R1+0x2bc] ;  /* 0x0002bc0001007983 */ /* 0x000f220000300800 */
[----:B--2---:R-:W-:-:S01]  /*9c70*/  FADD R151, R33, R151 ;  /* 0x0000009721977221 */ /* 0x004fc20000000000 */
[----:B---3--:R-:W-:-:S04]  /*9c80*/  FADD R150, R34, R150 ;  /* 0x0000009622967221 */ /* 0x008fc80000000000 */
[----:B------:R0:W-:Y:S01]  /*9c90*/  STL [R1+0x27c], R151 ;  /* 0x00027c9701007387 */ /* 0x0001e20000100800 */
[----:B----4-:R-:W-:-:S03]  /*9ca0*/  FADD R149, R35, R149 ;  /* 0x0000009523957221 */ /* 0x010fc60000000000 */
[----:B------:R1:W-:Y:S01]  /*9cb0*/  STL [R1+0x280], R150 ;  /* 0x0002809601007387 */ /* 0x0003e20000100800 */
[----:B------:R-:W-:-:S03]  /*9cc0*/  FADD R148, R36, R148 ;  /* 0x0000009424947221 */ /* 0x000fc60000000000 */
        /* <DEDUP_REMOVED lines=24> */
[----:B0-----:R-:W4:Y:S01]  /*9e50*/  LDL.LU R151, [R1+0x2c0] ;  /* 0x0002c00001977983 */ /* 0x001f220000300800 */
[----:B------:R-:W-:-:S03]  /*9e60*/  FADD R0, R49, R0 ;  /* 0x0000000031007221 */ /* 0x000fc60000000000 */
[----:B------:R0:W-:Y:S04]  /*9e70*/  STL [R1+0x2b4], R3 ;  /* 0x0002b40301007387 */ /* 0x0001e80000100800 */
[----:B-1----:R-:W4:Y:S04]  /*9e80*/  LDL.LU R150, [R1+0x2c4] ;  /* 0x0002c40001967983 */ /* 0x002f280000300800 */
[----:B------:R1:W-:Y:S04]  /*9e90*/  STL [R1+0x2b8], R2 ;  /* 0x0002b80201007387 */ /* 0x0003e80000100800 */
[----:B--2---:R-:W2:Y:S04]  /*9ea0*/  LDL.LU R149, [R1+0x2c8] ;  /* 0x0002c80001957983 */ /* 0x004ea80000300800 */
[----:B------:R1:W-:Y:S04]  /*9eb0*/  STL [R1+0x2bc], R0 ;  /* 0x0002bc0001007387 */ /* 0x0003e80000100800 */
[----:B---3--:R-:W3:Y:S04]  /*9ec0*/  LDL.LU R148, [R1+0x2cc] ;  /* 0x0002cc0001947983 */ /* 0x008ee80000300800 */
[----:B----4-:R-:W4:Y:S04]  /*9ed0*/  LDL.LU R147, [R1+0x2d0] ;  /* 0x0002d00001937983 */ /* 0x010f280000300800 */
        /* <DEDUP_REMOVED lines=10> */
[----:B-1----:R-:W4:Y:S04]  /*9f80*/  LDL.LU R2, [R1+0x2fc] ;  /* 0x0002fc0001027983 */ /* 0x002f280000300800 */
[----:B------:R-:W4:Y:S01]  /*9f90*/  LDL.LU R0, [R1+0x300] ;  /* 0x0003000001007983 */ /* 0x000f220000300800 */
[----:B------:R-:W-:-:S01]  /*9fa0*/  FADD R151, R50, R151 ;  /* 0x0000009732977221 */ /* 0x000fc20000000000 */
[----:B------:R-:W-:-:S04]  /*9fb0*/  FADD R150, R51, R150 ;  /* 0x0000009633967221 */ /* 0x000fc80000000000 */
[----:B------:R0:W-:Y:S01]  /*9fc0*/  STL [R1+0x2c0], R151 ;  /* 0x0002c09701007387 */ /* 0x0001e20000100800 */
[----:B--2---:R-:W-:-:S03]  /*9fd0*/  FADD R149, R52, R149 ;  /* 0x0000009534957221 */ /* 0x004fc60000000000 */
[----:B------:R1:W-:Y:S01]  /*9fe0*/  STL [R1+0x2c4], R150 ;  /* 0x0002c49601007387 */ /* 0x0003e20000100800 */
[----:B---3--:R-:W-:-:S03]  /*9ff0*/  FADD R148, R53, R148 ;  /* 0x0000009435947221 */ /* 0x008fc60000000000 */
        /* <DEDUP_REMOVED lines=200> */
[----:B------:R-:W-:Y:S01]  /*ac80*/  STL [R1+0x3d0], R151 ;  /* 0x0003d09701007387 */ /* 0x000fe20000100800 */
[----:B--2---:R-:W-:-:S03]  /*ac90*/  FADD R149, R120, R149 ;  /* 0x0000009578957221 */ /* 0x004fc60000000000 */
[----:B------:R-:W-:Y:S01]  /*aca0*/  STL [R1+0x3d4], R150 ;  /* 0x0003d49601007387 */ /* 0x000fe20000100800 */
[----:B---3--:R-:W-:-:S03]  /*acb0*/  FADD R148, R121, R148 ;  /* 0x0000009479947221 */ /* 0x008fc60000000000 */
[----:B------:R-:W-:Y:S01]  /*acc0*/  STL [R1+0x3d8], R149 ;  /* 0x0003d89501007387 */ /* 0x000fe20000100800 */
[----:B----4-:R-:W-:-:S03]  /*acd0*/  FADD R147, R122, R147 ;  /* 0x000000937a937221 */ /* 0x010fc60000000000 */
[----:B------:R-:W-:Y:S01]  /*ace0*/  STL [R1+0x3dc], R148 ;  /* 0x0003dc9401007387 */ /* 0x000fe20000100800 */
[----:B------:R-:W-:-:S03]  /*acf0*/  FADD R146, R123, R146 ;  /* 0x000000927b927221 */ /* 0x000fc60000000000 */
        /* <DEDUP_REMOVED lines=18> */
[----:B------:R0:W-:Y:S04]  /*ae20*/  STL [R1+0x404], R138 ;  /* 0x0004048a01007387 */ /* 0x0001e80000100800 */
[----:B0-----:R-:W2:Y:S04]  /*ae30*/  LDL.LU R138, [R1+0x414] ;  /* 0x00041400018a7983 */ /* 0x001ea80000300800 */
[----:B------:R-:W-:Y:S04]  /*ae40*/  STL [R1+0x408], R3 ;  /* 0x0004080301007387 */ /* 0x000fe80000100800 */
[----:B------:R-:W3:Y:S01]  /*ae50*/  LDL.LU R139, [R1+0x418] ;  /* 0x00041800018b7983 */ /* 0x000ee20000300800 */
[----:B------:R-:W-:-:S01]  /*ae60*/  FADD R2, R133, R2 ;  /* 0x0000000285027221 */ /* 0x000fc20000000000 */
[----:B------:R-:W-:-:S04]  /*ae70*/  FADD R0, R134, R0 ;  /* 0x0000000086007221 */ /* 0x000fc80000000000 */
[----:B------:R0:W-:Y:S04]  /*ae80*/  STL [R1+0x40c], R2 ;  /* 0x00040c0201007387 */ /* 0x0001e80000100800 */
        /* <DEDUP_REMOVED lines=16> */
[----:B--2---:R-:W-:-:S05]  /*af90*/  FADD R138, R135, R138 ;  /* 0x0000008a878a7221 */ /* 0x004fca0000000000 */
[----:B------:R0:W-:Y:S01]  /*afa0*/  STL [R1+0x414], R138 ;  /* 0x0004148a01007387 */ /* 0x0001e20000100800 */
[----:B---3--:R-:W-:-:S03]  /*afb0*/  FADD R139, R136, R139 ;  /* 0x0000008b888b7221 */ /* 0x008fc60000000000 */
[----:B0-----:R-:W2:Y:S04]  /*afc0*/  LDL.LU R138, [R1+0x4b0] ;  /* 0x0004b000018a7983 */ /* 0x001ea80000300800 */
[----:B------:R0:W-:Y:S04]  /*afd0*/  STL [R1+0x418], R139 ;  /* 0x0004188b01007387 */ /* 0x0001e80000100800 */
[----:B0-----:R-:W3:Y:S01]  /*afe0*/  LDL.LU R139, [R1+0x4ac] ;  /* 0x0004ac00018b7983 */ /* 0x001ee20000300800 */
[----:B----4-:R-:W-:-:S05]  /*aff0*/  FADD R140, R137, R140 ;  /* 0x0000008c898c7221 */ /* 0x010fca0000000000 */
[----:B------:R0:W-:Y:S04]  /*b000*/  STL [R1+0x41c], R140 ;  /* 0x00041c8c01007387 */ /* 0x0001e80000100800 */
[----:B0-----:R-:W4:Y:S01]  /*b010*/  LDL.LU R140, [R1+0x4a8] ;  /* 0x0004a800018c7983 */ /* 0x001f220000300800 */
        /* <DEDUP_REMOVED lines=35> */
[----:B0-----:R0:W5:Y:S01]  /*b250*/  LDL.LU R2, [R1+0x478] ;  /* 0x0004780001027983 */ /* 0x0011620000300800 */
[----:B------:R-:W-:Y:S01]  /*b260*/  UMOV UR6, URZ ;  /* 0x0000003f00067c82 */ /* 0x000fe20008000000 */
[----:B--2---:R-:W-:-:S05]  /*b270*/  FADD R0, R150, R0 ;  /* 0x0000000096007221 */ /* 0x004fca0000000000 */
[----:B------:R1:W-:Y:S01]  /*b280*/  STL [R1+0x450], R0 ;  /* 0x0004500001007387 */ /* 0x0003e20000100800 */
[----:B---3--:R-:W-:-:S03]  /*b290*/  FADD R3, R3, R151 ;  /* 0x0000009703037221 */ /* 0x008fc60000000000 */
[----:B-1----:R0:W5:Y:S04]  /*b2a0*/  LDL.LU R0, [R1+0x474] ;  /* 0x0004740001007983 */ /* 0x0021680000300800 */
[----:B------:R0:W-:Y:S02]  /*b2b0*/  STL [R1+0x454], R3 ;  /* 0x0004540301007387 */ /* 0x0001e40000100800 */
.L_x_29:
[----:B------:R-:W-:Y:S05]  /*b2c0*/  @!P2 BRA `(.L_x_30) ;  /* 0x000000000004a947 */ /* 0x000fea0003800000 */
[----:B------:R-:W-:Y:S01]  /*b2d0*/  BPT.TRAP 0x1 ;  /* 0x000000040000795c */ /* 0x000fe20000300000 */
.L_x_30:
[----:B-----5:R4:W-:Y:S04]  /*b2e0*/  STL [R1+0x474], R0 ;  /* 0x0004740001007387 */ /* 0x0209e80000100800 */
[----:B----4-:R-:W4:Y:S01]  /*b2f0*/  LDL R0, [R1+0x458] ;  /* 0x0004580001007983 */ /* 0x010f220000100800 */
[----:B0-----:R-:W-:-:S05]  /*b300*/  IMAD.U32 R3, RZ, RZ, UR25 ;  /* 0x00000019ff037e24 */ /* 0x001fca000f8e00ff */
[----:B------:R-:W-:-:S05]  /*b310*/  @P0 LEA R3, R3, UR11, 0x3 ;  /* 0x0000000b03030c11 */ /* 0x000fca000f8e18ff */
[----:B------:R-:W-:Y:S01]  /*b320*/  @P0 VIADD R3, R3, 0x70 ;  /* 0x0000007003030836 */ /* 0x000fe20000000000 */
[----:B------:R-:W-:-:S06]  /*b330*/  UISETP.GT.U32.AND UP0, UPT, UR13, 0x1, UPT ;  /* 0x000000010d00788c */ /* 0x000fcc000bf04070 */
[----:B------:R-:W-:Y:S02]  /*b340*/  PLOP3.LUT P1, PT, PT, PT, UP0, 0x80, 0x0 ;  /* 0x000000000000781c */ /* 0x000fe40003f2f008 */
[----:B----4-:R-:W-:Y:S02]  /*b350*/  @P0 PRMT R3, R0, 0x654, R3 ;  /* 0x0000065400030816 */ /* 0x010fe40000000003 */
[----:B------:R0:W5:Y:S02]  /*b360*/  LDL.LU R0, [R1+0x474] ;  /* 0x0004740001007983 */ /* 0x0001640000300800 */
[----:B------:R0:W-:Y:S07]  /*b370*/  @P0 SYNCS.ARRIVE.TRANS64.RED.A1T0 RZ, [R3+URZ], RZ ;  /* 0x000000ff03ff09a7 */ /* 0x0001ee000810043f */
[----:B------:R-:W-:Y:S05]  /*b380*/  @P1 BRA `(.L_x_31) ;  /* 0x0000000000041947 */ /* 0x000fea0003800000 */
[----:B------:R-:W-:Y:S01]  /*b390*/  BPT.TRAP 0x1 ;  /* 0x000000040000795c */ /* 0x000fe20000300000 */
.L_x_31:
[----:B------:R-:W-:Y:S01]  /*b3a0*/  UIADD3 UR14, UR14, 0x1, URZ ;  /* 0x000000010e0e7890 */ /* 0x000fe2000fffe03f */
[C---:B------:R-:W-:Y:S01]  /*b3b0*/  ISETP.GT.AND P1, PT, R2.reuse, 0x1, PT ;  /* 0x000000010200780c */ /* 0x040fe20003f24270 */
[----:B------:R-:W-:Y:S01]  /*b3c0*/  UIADD3 UR25, UR25, 0x1, URZ ;  /* 0x0000000119197890 */ /* 0x000fe2000fffe03f */
[----:B------:R-:W-:Y:S01]  /*b3d0*/  VIADD R2, R2, 0xffffffff ;  /* 0xffffffff02027836 */ /* 0x000fe20000000000 */
[----:B------:R-:W-:Y:S02]  /*b3e0*/  UISETP.NE.AND UP0, UPT, UR14, 0xe, UPT ;  /* 0x0000000e0e00788c */ /* 0x000fe4000bf05270 */
[----:B------:R-:W-:Y:S02]  /*b3f0*/  UISETP.NE.AND UP1, UPT, UR25, 0xe, UPT ;  /* 0x0000000e1900788c */ /* 0x000fe4000bf25270 */
[----:B------:R-:W-:Y:S02]  /*b400*/  USEL UR8, URZ, 0x1, UP0 ;  /* 0x000000013f087887 */ /* 0x000fe40008000000 */
[----:B------:R-:W-:-:S02]  /*b410*/  USEL UR14, UR14, URZ, UP0 ;  /* 0x0000003f0e0e7287 */ /* 0x000fc40008000000 */
[----:B------:R-:W-:Y:S02]  /*b420*/  USEL UR25, UR25, URZ, UP1 ;  /* 0x0000003f19197287 */ /* 0x000fe40008800000 */
[----:B-----5:R-:W-:Y:S01]  /*b430*/  LOP3.LUT R0, R0, UR8, RZ, 0x3c, !PT ;  /* 0x0000000800007c12 */ /* 0x020fe2000f8e3cff */
[----:B------:R-:W-:Y:S01]  /*b440*/  UMOV UR8, 0x1 ;  /* 0x0000000100087882 */ /* 0x000fe20000000000 */
[----:B------:R-:W-:Y:S08]  /*b450*/  @P1 BRA `(.L_x_32) ;  /* 0xffffffb000681947 */ /* 0x000ff0000383ffff */
.L_x_24:
[----:B------:R-:W-:-:S04]  /*b460*/  UISETP.NE.AND UP0, UPT, UR6, URZ, UPT ;  /* 0x0000003f0600728c */ /* 0x000fc8000bf05270 */
[----:B------:R-:W-:-:S06]  /*b470*/  USEL UR6, URZ, 0x1, !UP0 ;  /* 0x000000013f067887 */ /* 0x000fcc000c000000 */
[----:B------:R-:W-:-:S13]  /*b480*/  ISETP.NE.AND P1, PT, RZ, UR6, PT ;  /* 0x00000006ff007c0c */ /* 0x000fda000bf25270 */
[----:B------:R-:W-:Y:S05]  /*b490*/  @!P1 BRA `(.L_x_33) ;  /* 0x0000003800189947 */ /* 0x000fea0003800000 */
[----:B------:R4:W-:Y:S04]  /*b4a0*/  STL [R1+0x624], R43 ;  /* 0x0006242b01007387 */ /* 0x0009e80000100800 */
[----:B----4-:R-:W4:Y:S04]  /*b4b0*/  LDL.LU R43, [R1] ;  /* 0x00000000012b7983 */ /* 0x010f280000300800 */
[----:B------:R5:W-:Y:S04]  /*b4c0*/  STL [R1+0x620], R44 ;  /* 0x0006202c01007387 */ /* 0x000be80000100800 */
[----:B-----5:R-:W5:Y:S04]  /*b4d0*/  LDL.LU R44, [R1+0x4] ;  /* 0x00000400012c7983 */ /* 0x020f680000300800 */
[----:B------:R0:W-:Y:S04]  /*b4e0*/  STL [R1+0x61c], R45 ;  /* 0x00061c2d01007387 */ /* 0x0001e80000100800 */
[----:B0-----:R-:W2:Y:S04]  /*b4f0*/  LDL.LU R45, [R1+0x8] ;  /* 0x00000800012d7983 */ /* 0x001ea80000300800 */
[----:B------:R0:W-:Y:S04]  /*b500*/  STL [R1+0x618], R46 ;  /* 0x0006182e01007387 */ /* 0x0001e80000100800 */
[----:B0-----:R-:W3:Y:S04]  /*b510*/  LDL.LU R46, [R1+0xc] ;  /* 0x00000c00012e7983 */ /* 0x001ee80000300800 */
        /* <DEDUP_REMOVED lines=140> */
[----:B------:R-:W3:Y:S04]  /*bde0*/  LDL.LU R0, [R1+0x204] ;  /* 0x0002040001007983 */ /* 0x000ee80000300800 */
[----:B------:R-:W3:Y:S04]  /*bdf0*/  LDL.LU R2, [R1+0x1b0] ;  /* 0x0001b00001027983 */ /* 0x000ee80000300800 */
[----:B------:R-:W3:Y:S04]  /*be00*/  LDL.LU R3, [R1+0x208] ;  /* 0x0002080001037983 */ /* 0x000ee80000300800 */
        /* <DEDUP_REMOVED lines=65> */
[----:B0-----:R-:W3:Y:S01]  /*c220*/  LDL.LU R149, [R1+0x130] ;  /* 0x0001300001957983 */ /* 0x001ee20000300800 */
[----:B----4-:R-:W-:-:S03]  /*c230*/  FADD R4, R43, R4 ;  /* 0x000000042b047221 */ /* 0x010fc60000000000 */
[----:B------:R0:W-:Y:S01]  /*c240*/  STL [R1+0x478], R150 ;  /* 0x0004789601007387 */ /* 0x0001e20000100800 */
[----:B-----5:R-:W-:Y:S01]  /*c250*/  FADD R5, R44, R5 ;  /* 0x000000052c057221 */ /* 0x020fe20000000000 */
[----:B--2---:R-:W-:Y:S01]  /*c260*/  FADD R6, R45, R6 ;  /* 0x000000062d067221 */ /* 0x004fe20000000000 */
[----:B---3--:R-:W-:Y:S01]  /*c270*/  FADD R7, R46, R7 ;  /* 0x000000072e077221 */ /* 0x008fe20000000000 */
[----:B------:R-:W-:Y:S01]  /*c280*/  FADD R8, R47, R8 ;  /* 0x000000082f087221 */ /* 0x000fe20000000000 */
[----:B0-----:R-:W2:Y:S04]  /*c290*/  LDL.LU R150, [R1+0x12c] ;  /* 0x00012c0001967983 */ /* 0x001ea80000300800 */
[----:B------:R0:W-:Y:S01]  /*c2a0*/  STL [R1+0x474], R151 ;  /* 0x0004749701007387 */ /* 0x0001e20000100800 */
[----:B------:R-:W-:Y:S01]  /*c2b0*/  FADD R9, R48, R9 ;  /* 0x0000000930097221 */ /* 0x000fe20000000000 */
[----:B------:R-:W-:Y:S01]  /*c2c0*/  FADD R10, R49, R10 ;  /* 0x0000000a310a7221 */ /* 0x000fe20000000000 */
[----:B------:R-:W-:Y:S01]  /*c2d0*/  FADD R11, R50, R11 ;  /* 0x0000000b320b7221 */ /* 0x000fe20000000000 */
[----:B0-----:R-:W3:Y:S04]  /*c2e0*/  LDL.LU R151, [R1+0x128] ;  /* 0x0001280001977983 */ /* 0x001ee80000300800 */
[----:B------:R-:W4:Y:S04]  /*c2f0*/  LDL.LU R43, [R1+0x624] ;  /* 0x00062400012b7983 */ /* 0x000f280000300800 */
[----:B------:R-:W5:Y:S04]  /*c300*/  LDL.LU R44, [R1+0x620] ;  /* 0x00062000012c7983 */ /* 0x000f680000300800 */
[----:B------:R-:W4:Y:S04]  /*c310*/  LDL.LU R45, [R1+0x61c] ;  /* 0x00061c00012d7983 */ /* 0x000f280000300800 */
[----:B------:R-:W5:Y:S01]  /*c320*/  LDL.LU R46, [R1+0x618] ;  /* 0x00061800012e7983 */ /* 0x000f620000300800 */
[----:B------:R-:W-:-:S03]  /*c330*/  FADD R12, R51, R12 ;  /* 0x0000000c330c7221 */ /* 0x000fc60000000000 */
[----:B------:R-:W4:Y:S01]  /*c340*/  LDL.LU R47, [R1+0x614] ;  /* 0x00061400012f7983 */ /* 0x000f220000300800 */
[----:B------:R-:W-:-:S03]  /*c350*/  FADD R13, R52, R13 ;  /* 0x0000000d340d7221 */ /* 0x000fc60000000000 */
        /* <DEDUP_REMOVED lines=134> */
[----:B------:R-:W4:Y:S04]  /*cbc0*/  LDL.LU R115, [R1+0x504] ;  /* 0x0005040001737983 */ /* 0x000f280000300800 */
[----:B------:R-:W4:Y:S01]  /*cbd0*/  LDL.LU R116, [R1+0x500] ;  /* 0x0005000001747983 */ /* 0x000f220000300800 */
[----:B------:R-:W-:Y:S01]  /*cbe0*/  FADD R3, R2, R3 ;  /* 0x0000000302037221 */ /* 0x000fe20000000000 */
[----:B------:R-:W-:Y:S01]  /*cbf0*/  FADD R237, R120, R237 ;  /* 0x000000ed78ed7221 */ /* 0x000fe20000000000 */
[----:B------:R-:W-:Y:S01]  /*cc00*/  FADD R236, R121, R236 ;  /* 0x000000ec79ec7221 */ /* 0x000fe20000000000 */
[----:B------:R-:W5:Y:S01]  /*cc10*/  LDL.LU R117, [R1+0x1b4] ;  /* 0x0001b40001757983 */ /* 0x000f620000300800 */
[----:B------:R-:W-:Y:S01]  /*cc20*/  FADD R235, R122, R235 ;  /* 0x000000eb7aeb7221 */ /* 0x000fe20000000000 */
[----:B------:R-:W-:Y:S01]  /*cc30*/  FADD R234, R123, R234 ;  /* 0x000000ea7bea7221 */ /* 0x000fe20000000000 */
[----:B------:R-:W-:Y:S01]  /*cc40*/  FADD R233, R124, R233 ;  /* 0x000000e97ce97221 */ /* 0x000fe20000000000 */
[----:B------:R0:W-:Y:S01]  /*cc50*/  STL [R1+0x200], R118 ;  /* 0x0002007601007387 */ /* 0x0001e20000100800 */
        /* <DEDUP_REMOVED lines=11> */
[----:B0-----:R-:W4:Y:S01]  /*cd10*/  LDL.LU R118, [R1+0x1b8] ;  /* 0x0001b80001767983 */ /* 0x001f220000300800 */
[----:B------:R-:W-:Y:S01]  /*cd20*/  FADD R217, R140, R217 ;  /* 0x000000d98cd97221 */ /* 0x000fe20000000000 */
[----:B------:R-:W-:Y:S01]  /*cd30*/  FADD R223, R134, R223 ;  /* 0x000000df86df7221 */ /* 0x000fe20000000000 */
[----:B------:R-:W-:Y:S01]  /*cd40*/  FADD R216, R141, R216 ;  /* 0x000000d88dd87221 */ /* 0x000fe20000000000 */
[----:B------:R0:W-:Y:S01]  /*cd50*/  STL [R1+0x208], R3 ;  /* 0x0002080301007387 */ /* 0x0001e20000100800 */
[----:B------:R-:W-:Y:S01]  /*cd60*/  FADD R222, R135, R222 ;  /* 0x000000de87de7221 */ /* 0x000fe20000000000 */
[----:B------:R-:W-:Y:S01]  /*cd70*/  FADD R215, R142, R215 ;  /* 0x000000d78ed77221 */ /* 0x000fe20000000000 */
[----:B------:R-:W-:Y:S01]  /*cd80*/  FADD R221, R136, R221 ;  /* 0x000000dd88dd7221 */ /* 0x000fe20000000000 */
[----:B-1----:R-:W4:Y:S01]  /*cd90*/  LDL.LU R0, [R1+0x210] ;  /* 0x0002100001007983 */ /* 0x002f220000300800 */
[----:B------:R-:W-:Y:S01]  /*cda0*/  FADD R214, R143, R214 ;  /* 0x000000d68fd67221 */ /* 0x000fe20000000000 */
[----:B------:R-:W-:Y:S01]  /*cdb0*/  FADD R220, R137, R220 ;  /* 0x000000dc89dc7221 */ /* 0x000fe20000000000 */
[----:B------:R-:W-:Y:S01]  /*cdc0*/  FADD R213, R144, R213 ;  /* 0x000000d590d57221 */ /* 0x000fe20000000000 */
[----:B------:R-:W4:Y:S01]  /*cdd0*/  LDL.LU R119, [R1+0x1bc] ;  /* 0x0001bc0001777983 */ /* 0x000f220000300800 */
[----:B------:R-:W-:Y:S01]  /*cde0*/  FADD R219, R138, R219 ;  /* 0x000000db8adb7221 */ /* 0x000fe20000000000 */
[----:B------:R-:W-:Y:S01]  /*cdf0*/  FADD R212, R145, R212 ;  /* 0x000000d491d47221 */ /* 0x000fe20000000000 */
[----:B------:R-:W-:Y:S01]  /*ce00*/  FADD R218, R139, R218 ;  /* 0x000000da8bda7221 */ /* 0x000fe20000000000 */
[----:B------:R-:W4:Y:S01]  /*ce10*/  LDL.LU R2, [R1+0x214] ;  /* 0x0002140001027983 */ /* 0x000f220000300800 */
[----:B------:R-:W-:Y:S01]  /*ce20*/  FADD R211, R146, R211 ;  /* 0x000000d392d37221 */ /* 0x000fe20000000000 */
[----:B---3--:R-:W-:Y:S01]  /*ce30*/  FADD R206, R151, R206 ;  /* 0x000000ce97ce7221 */ /* 0x008fe20000000000 */
[----:B------:R-:W-:Y:S01]  /*ce40*/  FADD R210, R147, R210 ;  /* 0x000000d293d27221 */ /* 0x000fe20000000000 */
[----:B------:R-:W3:Y:S01]  /*ce50*/  LDL.LU R120, [R1+0x1c0] ;  /* 0x0001c00001787983 */ /* 0x000ee20000300800 */
[----:B--2---:R-:W-:Y:S01]  /*ce60*/  FADD R207, R150, R207 ;  /* 0x000000cf96cf7221 */ /* 0x004fe20000000000 */
[----:B------:R-:W-:-:S02]  /*ce70*/  FADD R209, R148, R209 ;  /* 0x000000d194d17221 */ /* 0x000fc40000000000 */
[----:B0-----:R-:W3:Y:S04]  /*ce80*/  LDL.LU R3, [R1+0x218] ;  /* 0x0002180001037983 */ /* 0x001ee80000300800 */
[----:B------:R-:W2:Y:S04]  /*ce90*/  LDL.LU R121, [R1+0x1c4] ;  /* 0x0001c40001797983 */ /* 0x000ea80000300800 */
        /* <DEDUP_REMOVED lines=28> */
[----:B------:R-:W2:Y:S01]  /*d060*/  LDL.LU R148, [R1+0x254] ;  /* 0x0002540001947983 */ /* 0x000ea20000300800 */
[----:B-----5:R-:W-:-:S03]  /*d070*/  FADD R149, R117, R149 ;  /* 0x0000009575957221 */ /* 0x020fc60000000000 */
[----:B------:R-:W5:Y:S04]  /*d080*/  LDL.LU R117, [R1+0x4fc] ;  /* 0x0004fc0001757983 */ /* 0x000f680000300800 */
[----:B------:R0:W-:Y:S04]  /*d090*/  STL [R1+0x20c], R149 ;  /* 0x00020c9501007387 */ /* 0x0001e80000100800 */
[----:B0-----:R-:W5:Y:S01]  /*d0a0*/  LDL.LU R149, [R1+0x258] ;  /* 0x0002580001957983 */ /* 0x001f620000300800 */
[----:B----4-:R-:W-:-:S03]  /*d0b0*/  FADD R0, R118, R0 ;  /* 0x0000000076007221 */ /* 0x010fc60000000000 */
[----:B------:R-:W4:Y:S01]  /*d0c0*/  LDL.LU R118, [R1+0x4f8] ;  /* 0x0004f80001767983 */ /* 0x000f220000300800 */
[----:B------:R-:W-:-:S03]  /*d0d0*/  FADD R2, R119, R2 ;  /* 0x0000000277027221 */ /* 0x000fc60000000000 */
[----:B------:R0:W-:Y:S01]  /*d0e0*/  STL [R1+0x210], R0 ;  /* 0x0002100001007387 */ /* 0x0001e20000100800 */
[----:B---3--:R-:W-:-:S03]  /*d0f0*/  FADD R3, R120, R3 ;  /* 0x0000000378037221 */ /* 0x008fc60000000000 */
[----:B0-----:R-:W3:Y:S04]  /*d100*/  LDL.LU R0, [R1+0x25c] ;  /* 0x00025c0001007983 */ /* 0x001ee80000300800 */
[----:B------:R-:W4:Y:S01]  /*d110*/  LDL.LU R119, [R1+0x4f4] ;  /* 0x0004f40001777983 */ /* 0x000f220000300800 */
[----:B--2---:R-:W-:-:S03]  /*d120*/  FADD R122, R121, R122 ;  /* 0x0000007a797a7221 */ /* 0x004fc60000000000 */
[----:B------:R0:W-:Y:S01]  /*d130*/  STL [R1+0x214], R2 ;  /* 0x0002140201007387 */ /* 0x0001e20000100800 */
[----:B------:R-:W-:-:S03]  /*d140*/  FADD R124, R123, R124 ;  /* 0x0000007c7b7c7221 */ /* 0x000fc60000000000 */
[----:B0-----:R-:W2:Y:S04]  /*d150*/  LDL.LU R2, [R1+0x260] ;  /* 0x0002600001027983 */ /* 0x001ea80000300800 */
[----:B------:R-:W4:Y:S04]  /*d160*/  LDL.LU R120, [R1+0x4f0] ;  /* 0x0004f00001787983 */ /* 0x000f280000300800 */
[----:B------:R0:W-:Y:S01]  /*d170*/  STL [R1+0x218], R3 ;  /* 0x0002180301007387 */ /* 0x0001e20000100800 */
[----:B------:R-:W-:Y:S01]  /*d180*/  FADD R126, R125, R126 ;  /* 0x0000007e7d7e7221 */ /* 0x000fe20000000000 */
[----:B------:R-:W-:-:S02]  /*d190*/  FADD R128, R127, R128 ;  /* 0x000000807f807221 */ /* 0x000fc40000000000 */
[----:B0-----:R-:W4:Y:S04]  /*d1a0*/  LDL.LU R3, [R1+0x264] ;  /* 0x0002640001037983 */ /* 0x001f280000300800 */
[----:B------:R-:W4:Y:S04]  /*d1b0*/  LDL.LU R121, [R1+0x4ec] ;  /* 0x0004ec0001797983 */ /* 0x000f280000300800 */
[----:B------:R0:W-:Y:S01]  /*d1c0*/  STL [R1+0x21c], R122 ;  /* 0x00021c7a01007387 */ /* 0x0001e20000100800 */
[----:B------:R-:W-:-:S03]  /*d1d0*/  FADD R130, R129, R130 ;  /* 0x0000008281827221 */ /* 0x000fc60000000000 */
        /* <DEDUP_REMOVED lines=42> */
[----:B------:R0:W-:Y:S04]  /*d480*/  STL [R1+0x248], R145 ;  /* 0x0002489101007387 */ /* 0x0001e80000100800 */
[----:B0-----:R-:W4:Y:S04]  /*d490*/  LDL.LU R145, [R1+0x27c] ;  /* 0x00027c0001917983 */ /* 0x001f280000300800 */
[----:B------:R-:W4:Y:S04]  /*d4a0*/  LDL.LU R139, [R1+0x4a4] ;  /* 0x0004a400018b7983 */ /* 0x000f280000300800 */
[----:B------:R0:W-:Y:S04]  /*d4b0*/  STL [R1+0x24c], R146 ;  /* 0x00024c9201007387 */ /* 0x0001e80000100800 */
[----:B0-----:R-:W4:Y:S04]  /*d4c0*/  LDL.LU R146, [R1+0x280] ;  /* 0x0002800001927983 */ /* 0x001f280000300800 */
[----:B------:R0:W-:Y:S01]  /*d4d0*/  STL [R1+0x250], R147 ;  /* 0x0002509301007387 */ /* 0x0001e20000100800 */
[----:B-----5:R-:W-:-:S03]  /*d4e0*/  FADD R149, R24, R149 ;  /* 0x0000009518957221 */ /* 0x020fc60000000000 */
[----:B0-----:R-:W5:Y:S04]  /*d4f0*/  LDL.LU R147, [R1+0x284] ;  /* 0x0002840001937983 */ /* 0x001f680000300800 */
[----:B------:R0:W-:Y:S04]  /*d500*/  STL [R1+0x254], R148 ;  /* 0x0002549401007387 */ /* 0x0001e80000100800 */
[----:B0-----:R-:W5:Y:S04]  /*d510*/  LDL.LU R148, [R1+0x288] ;  /* 0x0002880001947983 */ /* 0x001f680000300800 */
[----:B------:R0:W-:Y:S04]  /*d520*/  STL [R1+0x258], R149 ;  /* 0x0002589501007387 */ /* 0x0001e80000100800 */
[----:B0-----:R-:W5:Y:S04]  /*d530*/  LDL.LU R149, [R1+0x28c] ;  /* 0x00028c0001957983 */ /* 0x001f680000300800 */
[----:B------:R-:W5:Y:S04]  /*d540*/  LDL.LU R150, [R1+0x290] ;  /* 0x0002900001967983 */ /* 0x000f680000300800 */
[----:B------:R-:W5:Y:S01]  /*d550*/  LDL.LU R151, [R1+0x294] ;  /* 0x0002940001977983 */ /* 0x000f620000300800 */
[----:B---3--:R-:W-:Y:S01]  /*d560*/  FADD R0, R25, R0 ;  /* 0x0000000019007221 */ /* 0x008fe20000000000 */
[----:B--2---:R-:W-:-:S04]  /*d570*/  FADD R2, R26, R2 ;  /* 0x000000021a027221 */ /* 0x004fc80000000000 */
[----:B------:R0:W-:Y:S01]  /*d580*/  STL [R1+0x25c], R0 ;  /* 0x00025c0001007387 */ /* 0x0001e20000100800 */
[----:B----4-:R-:W-:-:S03]  /*d590*/  FADD R3, R27, R3 ;  /* 0x000000031b037221 */ /* 0x010fc60000000000 */
[----:B------:R-:W2:Y:S04]  /*d5a0*/  LDL.LU R27, [R1+0x2c8] ;  /* 0x0002c800011b7983 */ /* 0x000ea80000300800 */
[----:B------:R1:W-:Y:S04]  /*d5b0*/  STL [R1+0x260], R2 ;  /* 0x0002600201007387 */ /* 0x0003e80000100800 */
[----:B------:R-:W3:Y:S04]  /*d5c0*/  LDL.LU R26, [R1+0x2cc] ;  /* 0x0002cc00011a7983 */ /* 0x000ee80000300800 */
[----:B------:R-:W4:Y:S04]  /*d5d0*/  LDL.LU R25, [R1+0x2d0] ;  /* 0x0002d00001197983 */ /* 0x000f280000300800 */
[----:B------:R1:W-:Y:S04]  /*d5e0*/  STL [R1+0x264], R3 ;  /* 0x0002640301007387 */ /* 0x0003e80000100800 */
[----:B------:R-:W4:Y:S04]  /*d5f0*/  LDL.LU R24, [R1+0x2d4] ;  /* 0x0002d40001187983 */ /* 0x000f280000300800 */
[----:B0-----:R-:W4:Y:S04]  /*d600*/  LDL.LU R0, [R1+0x2d8] ;  /* 0x0002d80001007983 */ /* 0x001f280000300800 */
[----:B-1----:R-:W4:Y:S04]  /*d610*/  LDL.LU R2, [R1+0x2dc] ;  /* 0x0002dc0001027983 */ /* 0x002f280000300800 */
[----:B------:R-:W4:Y:S01]  /*d620*/  LDL.LU R3, [R1+0x2e0] ;  /* 0x0002e00001037983 */ /* 0x000f220000300800 */
[----:B------:R-:W-:-:S05]  /*d630*/  FADD R140, R28, R140 ;  /* 0x0000008c1c8c7221 */ /* 0x000fca0000000000 */
[----:B------:R0:W-:Y:S04]  /*d640*/  STL [R1+0x268], R140 ;  /* 0x0002688c01007387 */ /* 0x0001e80000100800 */
[----:B0-----:R-:W4:Y:S01]  /*d650*/  LDL.LU R140, [R1+0x4a0] ;  /* 0x0004a000018c7983 */ /* 0x001f220000300800 */
[----:B------:R-:W-:-:S03]  /*d660*/  FADD R141, R29, R141 ;  /* 0x0000008d1d8d7221 */ /* 0x000fc60000000000 */
[----:B------:R-:W4:Y:S04]  /*d670*/  LDL.LU R28, [R1+0x2c4] ;  /* 0x0002c400011c7983 */ /* 0x000f280000300800 */
        /* <DEDUP_REMOVED lines=20> */
[----:B------:R0:W-:Y:S01]  /*d7c0*/  STL [R1+0x280], R146 ;  /* 0x0002809201007387 */ /* 0x0001e20000100800 */
[----:B-----5:R-:W-:-:S03]  /*d7d0*/  FADD R147, R35, R147 ;  /* 0x0000009323937221 */ /* 0x020fc60000000000 */
[----:B0-----:R-:W5:Y:S04]  /*d7e0*/  LDL.LU R146, [R1+0x488] ;  /* 0x0004880001927983 */ /* 0x001f680000300800 */
[----:B------:R-:W5:Y:S04]  /*d7f0*/  LDL.LU R34, [R1+0x2ac] ;  /* 0x0002ac0001227983 */ /* 0x000f680000300800 */
[----:B------:R0:W-:Y:S01]  /*d800*/  STL [R1+0x284], R147 ;  /* 0x0002849301007387 */ /* 0x0001e20000100800 */
[----:B------:R-:W-:-:S03]  /*d810*/  FADD R148, R36, R148 ;  /* 0x0000009424947221 */ /* 0x000fc60000000000 */
[----:B0-----:R-:W5:Y:S04]  /*d820*/  LDL.LU R147, [R1+0x484] ;  /* 0x0004840001937983 */ /* 0x001f680000300800 */
[----:B------:R-:W5:Y:S01]  /*d830*/  LDL.LU R35, [R1+0x2a8] ;  /* 0x0002a80001237983 */ /* 0x000f620000300800 */
[----:B------:R-:W-:-:S03]  /*d840*/  FADD R149, R37, R149 ;  /* 0x0000009525957221 */ /* 0x000fc60000000000 */
[----:B------:R0:W-:Y:S01]  /*d850*/  STL [R1+0x288], R148 ;  /* 0x0002889401007387 */ /* 0x0001e20000100800 */
[----:B------:R-:W-:Y:S01]  /*d860*/  FADD R150, R38, R150 ;  /* 0x0000009626967221 */ /* 0x000fe20000000000 */
[----:B------:R-:W-:Y:S02]  /*d870*/  FADD R151, R39, R151 ;  /* 0x0000009727977221 */ /* 0x000fe40000000000 */
[----:B0-----:R-:W5:Y:S04]  /*d880*/  LDL.LU R148, [R1+0x480] ;  /* 0x0004800001947983 */ /* 0x001f680000300800 */
[----:B------:R-:W5:Y:S04]  /*d890*/  LDL.LU R36, [R1+0x2a4] ;  /* 0x0002a40001247983 */ /* 0x000f680000300800 */
[----:B------:R0:W-:Y:S04]  /*d8a0*/  STL [R1+0x28c], R149 ;  /* 0x00028c9501007387 */ /* 0x0001e80000100800 */
[----:B0-----:R-:W5:Y:S04]  /*d8b0*/  LDL.LU R149, [R1+0x47c] ;  /* 0x00047c0001957983 */ /* 0x001f680000300800 */
[----:B------:R-:W5:Y:S04]  /*d8c0*/  LDL.LU R37, [R1+0x2a0] ;  /* 0x0002a00001257983 */ /* 0x000f680000300800 */
[----:B------:R0:W-:Y:S04]  /*d8d0*/  STL [R1+0x290], R150 ;  /* 0x0002909601007387 */ /* 0x0001e80000100800 */
[----:B0-----:R-:W5:Y:S04]  /*d8e0*/  LDL.LU R150, [R1+0x478] ;  /* 0x0004780001967983 */ /* 0x001f680000300800 */
[----:B------:R-:W5:Y:S04]  /*d8f0*/  LDL.LU R38, [R1+0x29c] ;  /* 0x00029c0001267983 */ /* 0x000f680000300800 */
[----:B------:R0:W-:Y:S04]  /*d900*/  STL [R1+0x294], R151 ;  /* 0x0002949701007387 */ /* 0x0001e80000100800 */
[----:B0-----:R-:W5:Y:S04]  /*d910*/  LDL.LU R151, [R1+0x474] ;  /* 0x0004740001977983 */ /* 0x001f680000300800 */
[----:B------:R-:W5:Y:S01]  /*d920*/  LDL.LU R39, [R1+0x298] ;  /* 0x0002980001277983 */ /* 0x000f620000300800 */
[----:B--2---:R-:W-:Y:S01]  /*d930*/  FADD R27, R52, R27 ;  /* 0x0000001b341b7221 */ /* 0x004fe20000000000 */
[----:B---3--:R-:W-:Y:S01]  /*d940*/  FADD R26, R53, R26 ;  /* 0x0000001a351a7221 */ /* 0x008fe20000000000 */
[----:B----4-:R-:W-:Y:S01]  /*d950*/  FADD R25, R54, R25 ;  /* 0x0000001936197221 */ /* 0x010fe20000000000 */
[----:B------:R-:W-:Y:S01]  /*d960*/  FADD R24, R55, R24 ;  /* 0x0000001837187221 */ /* 0x000fe20000000000 */
        /* <DEDUP_REMOVED lines=9> */
[----:B-----5:R-:W-:Y:S01]  /*da00*/  FADD R34, R45, R34 ;  /* 0x000000222d227221 */ /* 0x020fe20000000000 */
[----:B------:R-:W-:Y:S01]  /*da10*/  FADD R35, R44, R35 ;  /* 0x000000232c237221 */ /* 0x000fe20000000000 */
[----:B------:R-:W-:Y:S01]  /*da20*/  FADD R36, R43, R36 ;  /* 0x000000242b247221 */ /* 0x000fe20000000000 */
[----:B------:R-:W-:Y:S01]  /*da30*/  FADD R37, R42, R37 ;  /* 0x000000252a257221 */ /* 0x000fe20000000000 */
[----:B------:R-:W-:Y:S01]  /*da40*/  FADD R38, R41, R38 ;  /* 0x0000002629267221 */ /* 0x000fe20000000000 */
[----:B------:R-:W-:-:S05]  /*da50*/  FADD R39, R40, R39 ;  /* 0x0000002728277221 */ /* 0x000fca0000000000 */
[----:B------:R0:W-:Y:S04]  /*da60*/  STL [R1+0x298], R39 ;  /* 0x0002982701007387 */ /* 0x0001e80000100800 */
        /* <DEDUP_REMOVED lines=15> */
[----:B------:R-:W5:Y:S04]  /*db60*/  LDL.LU R51, [R1+0x2e4] ;  /* 0x0002e40001337983 */ /* 0x000f680000300800 */
[----:B------:R5:W-:Y:S04]  /*db70*/  STL [R1+0x2d8], R0 ;  /* 0x0002d80001007387 */ /* 0x000be80000100800 */
[----:B------:R-:W5:Y:S04]  /*db80*/  LDL.LU R50, [R1+0x2e8] ;  /* 0x0002e80001327983 */ /* 0x000f680000300800 */
[----:B------:R5:W-:Y:S04]  /*db90*/  STL [R1+0x2dc], R2 ;  /* 0x0002dc0201007387 */ /* 0x000be80000100800 */
[----:B------:R-:W5:Y:S04]  /*dba0*/  LDL.LU R49, [R1+0x2ec] ;  /* 0x0002ec0001317983 */ /* 0x000f680000300800 */
[----:B------:R5:W-:Y:S04]  /*dbb0*/  STL [R1+0x2e0], R3 ;  /* 0x0002e00301007387 */ /* 0x000be80000100800 */
[----:B------:R-:W5:Y:S04]  /*dbc0*/  LDL.LU R48, [R1+0x2f0] ;  /* 0x0002f00001307983 */ /* 0x000f680000300800 */
        /* <DEDUP_REMOVED lines=8> */
[----:B0-----:R-:W5:Y:S04]  /*dc50*/  LDL.LU R39, [R1+0x314] ;  /* 0x0003140001277983 */ /* 0x001f680000300800 */
[----:B-1----:R-:W5:Y:S04]  /*dc60*/  LDL.LU R38, [R1+0x318] ;  /* 0x0003180001267983 */ /* 0x002f680000300800 */
[----:B--2---:R-:W2:Y:S04]  /*dc70*/  LDL.LU R37, [R1+0x31c] ;  /* 0x00031c0001257983 */ /* 0x004ea80000300800 */
[----:B---3--:R-:W3:Y:S04]  /*dc80*/  LDL.LU R36, [R1+0x320] ;  /* 0x0003200001247983 */ /* 0x008ee80000300800 */
[----:B----4-:R-:W4:Y:S04]  /*dc90*/  LDL.LU R35, [R1+0x324] ;  /* 0x0003240001237983 */ /* 0x010f280000300800 */
[----:B-----5:R-:W5:Y:S04]  /*dca0*/  LDL.LU R34, [R1+0x328] ;  /* 0x0003280001227983 */ /* 0x020f680000300800 */
        /* <DEDUP_REMOVED lines=12> */
[----:B------:R-:W5:Y:S01]  /*dd70*/  LDL.LU R3, [R1+0x35c] ;  /* 0x00035c0001037983 */ /* 0x000f620000300800 */
[----:B------:R-:W-:Y:S01]  /*dd80*/  FADD R51, R59, R51 ;  /* 0x000000333b337221 */ /* 0x000fe20000000000 */
[----:B------:R-:W-:-:S04]  /*dd90*/  FADD R50, R60, R50 ;  /* 0x000000323c327221 */ /* 0x000fc80000000000 */
        /* <DEDUP_REMOVED lines=25> */
[----:B--2---:R-:W-:-:S03]  /*df30*/  FADD R37, R73, R37 ;  /* 0x0000002549257221 */ /* 0x004fc60000000000 */
[----:B------:R2:W-:Y:S01]  /*df40*/  STL [R1+0x318], R38 ;  /* 0x0003182601007387 */ /* 0x0005e20000100800 */
[----:B---3--:R-:W-:-:S03]  /*df50*/  FADD R36, R74, R36 ;  /* 0x000000244a247221 */ /* 0x008fc60000000000 */
[----:B------:R3:W-:Y:S01]  /*df60*/  STL [R1+0x31c], R37 ;  /* 0x00031c2501007387 */ /* 0x0007e20000100800 */
[----:B----4-:R-:W-:-:S03]  /*df70*/  FADD R35, R75, R35 ;  /* 0x000000234b237221 */ /* 0x010fc60000000000 */
[----:B------:R4:W-:Y:S01]  /*df80*/  STL [R1+0x320], R36 ;  /* 0x0003202401007387 */ /* 0x0009e20000100800 */
[----:B-----5:R-:W-:-:S03]  /*df90*/  FADD R34, R76, R34 ;  /* 0x000000224c227221 */ /* 0x020fc60000000000 */
        /* <DEDUP_REMOVED lines=24> */
[----:B0-----:R-:W5:Y:S01]  /*e120*/  LDL.LU R51, [R1+0x360] ;  /* 0x0003600001337983 */ /* 0x001f620000300800 */
[----:B------:R-:W-:-:S03]  /*e130*/  FADD R3, R89, R3 ;  /* 0x0000000359037221 */ /* 0x000fc60000000000 */
[----:B------:R0:W-:Y:S04]  /*e140*/  STL [R1+0x354], R0 ;  /* 0x0003540001007387 */ /* 0x0001e80000100800 */
[----:B-1----:R-:W5:Y:S04]  /*e150*/  LDL.LU R50, [R1+0x364] ;  /* 0x0003640001327983 */ /* 0x002f680000300800 */
        /* <DEDUP_REMOVED lines=181> */
[----:B------:R-:W-:Y:S01]  /*ecb0*/  FADD R2, R150, R2 ;  /* 0x0000000296027221 */ /* 0x000fe20000000000 */
[----:B------:R-:W-:-:S05]  /*ecc0*/  FADD R3, R3, R151 ;  /* 0x0000009703037221 */ /* 0x000fca0000000000 */
[----:B------:R0:W-:Y:S04]  /*ecd0*/  STL [R1+0x454], R3 ;  /* 0x0004540301007387 */ /* 0x0001e80000100800 */
[----:B------:R0:W-:Y:S04]  /*ece0*/  STL [R1+0x44c], R0 ;  /* 0x00044c0001007387 */ /* 0x0001e80000100800 */
[----:B------:R0:W-:Y:S02]  /*ecf0*/  STL [R1+0x450], R2 ;  /* 0x0004500201007387 */ /* 0x0001e40000100800 */
.L_x_33:
[----:B0-----:R-:W0:Y:S02]  /*ed00*/  LDC R0, c[0x0][0x28c] ;  /* 0x0000a300ff007b82 */ /* 0x001e240000000800 */
[----:B0-----:R-:W-:-:S13]  /*ed10*/  ISETP.GE.AND P1, PT, R0, 0x1, PT ;  /* 0x000000010000780c */ /* 0x001fda0003f26270 */
[----:B------:R-:W-:Y:S05]  /*ed20*/  @!P1 BRA `(.L_x_34) ;  /* 0x0000000000609947 */ /* 0x000fea0003800000 */
[----:B------:R-:W-:-:S06]  /*ed30*/  UISETP.NE.AND UP0, UPT, UR24, 0x3, UPT ;  /* 0x000000031800788c */ /* 0x000fcc000bf05270 */
[----:B------:R-:W-:-:S13]  /*ed40*/  PLOP3.LUT P1, PT, PT, PT, UP0, 0x80, 0x0 ;  /* 0x000000000000781c */ /* 0x000fda0003f2f008 */
[----:B------:R-:W-:Y:S05]  /*ed50*/  @!P1 BRA `(.L_x_35) ;  /* 0x0000000000049947 */ /* 0x000fea0003800000 */
[----:B------:R-:W-:Y:S01]  /*ed60*/  BPT.TRAP 0x1 ;  /* 0x000000040000795c */ /* 0x000fe20000300000 */
.L_x_35:
[----:B------:R-:W-:Y:S04]  /*ed70*/  BSSY B0, `(.L_x_36) ;  /* 0x000000f000007945 */ /* 0x000fe80003800000 */
[----:B------:R-:W-:Y:S05]  /*ed80*/  @!P0 BRA `(.L_x_37) ;  /* 0x0000000000348947 */ /* 0x000fea0003800000 */
[----:B------:R-:W4:Y:S01]  /*ed90*/  LDL R2, [R1+0x458] ;  /* 0x0004580001027983 */ /* 0x000f220000100800 */
[----:B------:R-:W-:-:S04]  /*eda0*/  UISETP.LT.AND UP0, UPT, UR9, 0x1, UPT ;  /* 0x000000010900788c */ /* 0x000fc8000bf01270 */
[----:B------:R-:W-:-:S04]  /*edb0*/  USEL UR8, UR9, 0x1, UP0 ;  /* 0x0000000109087887 */ /* 0x000fc80008000000 */
[----:B------:R-:W-:-:S04]  /*edc0*/  UIADD3 UR8, UR5, UR9, -UR8 ;  /* 0x0000000905087290 */ /* 0x000fc8000fffe808 */
[----:B------:R-:W-:-:S04]  /*edd0*/  USHF.R.U32.HI UR6, URZ, 0x1, UR8 ;  /* 0x000000013f067899 */ /* 0x000fc80008011608 */
[----:B------:R-:W-:-:S04]  /*ede0*/  UIMAD.WIDE.U32 UR6, UR6, -0x6db6db6d, URZ ;  /* 0x92492493060678a5 */ /* 0x000fc8000f8e003f */
[----:B------:R-:W-:-:S04]  /*edf0*/  USHF.R.U32.HI UR6, URZ, 0x2, UR7 ;  /* 0x000000023f067899 */ /* 0x000fc80008011607 */
[----:B------:R-:W-:-:S04]  /*ee00*/  UIMAD UR8, UR6, -0xe, UR8 ;  /* 0xfffffff2060878a4 */ /* 0x000fc8000f8e0208 */
[----:B------:R-:W-:-:S04]  /*ee10*/  ULEA UR8, UR8, UR11, 0x3 ;  /* 0x0000000b08087291 */ /* 0x000fc8000f8e183f */
[----:B------:R-:W-:-:S06]  /*ee20*/  UIADD3 UR8, UR8, 0x70, URZ ;  /* 0x0000007008087890 */ /* 0x000fcc000fffe03f */
[----:B------:R-:W-:-:S05]  /*ee30*/  IMAD.U32 R0, RZ, RZ, UR8 ;  /* 0x00000008ff007e24 */ /* 0x000fca000f8e00ff */
[----:B----4-:R-:W-:-:S04]  /*ee40*/  PRMT R0, R2, 0x654, R0 ;  /* 0x0000065402007816 */ /* 0x010fc80000000000 */
[----:B------:R0:W-:Y:S03]  /*ee50*/  SYNCS.ARRIVE.TRANS64.RED.A1T0 RZ, [R0+URZ], RZ ;  /* 0x000000ff00ff79a7 */ /* 0x0001e6000810043f */
.L_x_37:
[----:B------:R-:W-:Y:S05]  /*ee60*/  BSYNC B0 ;  /* 0x0000000000007941 */ /* 0x000fea0003800000 */
.L_x_36:
[----:B------:R-:W-:-:S06]  /*ee70*/  UISETP.GT.U32.AND UP0, UPT, UR13, 0x1, UPT ;  /* 0x000000010d00788c */ /* 0x000fcc000bf04070 */
[----:B------:R-:W-:-:S13]  /*ee80*/  PLOP3.LUT P1, PT, PT, PT, UP0, 0x80, 0x0 ;  /* 0x000000000000781c */ /* 0x000fda0003f2f008 */
[----:B------:R-:W-:Y:S05]  /*ee90*/  @P1 BRA `(.L_x_34) ;  /* 0x0000000000041947 */ /* 0x000fea0003800000 */
[----:B------:R-:W-:Y:S01]  /*eea0*/  BPT.TRAP 0x1 ;  /* 0x000000040000795c */ /* 0x000fe20000300000 */
.L_x_34:
[----:B------:R-:W4:Y:S01]  /*eeb0*/  LDL.LU R26, [R1+0x468] ;  /* 0x00046800011a7983 */ /* 0x000f220000300800 */
[----:B------:R-:W5:Y:S01]  /*eec0*/  LDC R3, c[0x0][0x288] ;  /* 0x0000a200ff037b82 */ /* 0x000f620000000800 */
[----:B------:R-:W0:Y:S01]  /*eed0*/  S2R R25, SR_TID.X ;  /* 0x0000000000197919 */ /* 0x000e220000002100 */
[----:B------:R-:W-:Y:S02]  /*eee0*/  UIADD3 UR11, UR9, UR5, URZ ;  /* 0x00000005090b7290 */ /* 0x000fe4000fffe03f */
[----:B------:R-:W-:Y:S01]  /*eef0*/  USHF.R.S32.HI UR12, URZ, 0x1f, UR10 ;  /* 0x0000001f3f0c7899 */ /* 0x000fe2000801140a */
[----:B------:R-:W2:Y:S01]  /*ef00*/  LDL.LU R24, [R1+0x464] ;  /* 0x0004640001187983 */ /* 0x000ea20000300800 */
[----:B------:R-:W-:Y:S01]  /*ef10*/  UISETP.GT.U32.AND UP0, UPT, UR11, 0xd, UPT ;  /* 0x0000000d0b00788c */ /* 0x000fe2000bf04070 */
[----:B------:R-:W-:Y:S01]  /*ef20*/  IMAD.MOV.U32 R39, RZ, RZ, -0x1 ;  /* 0xffffffffff277424 */ /* 0x000fe200078e00ff */
[----:B------:R-:W-:Y:S01]  /*ef30*/  ULDC UR6, c[0x0][0x284] ;  /* 0x0000a10000067ab9 */ /* 0x000fe20000000800 */
[----:B------:R-:W-:Y:S01]  /*ef40*/  ULDC.64 UR14, c[0x0][0x5d0] ;  /* 0x00017400000e7ab9 */ /* 0x000fe20000000a00 */
[----:B------:R-:W-:-:S02]  /*ef50*/  UISETP.LT.U32.AND UP0, UPT, UR9, 0xe, UP0 ;  /* 0x0000000e0900788c */ /* 0x000fc40008701070 */
[----:B------:R-:W-:Y:S02]  /*ef60*/  UIMAD UR5, UR12, UR14, URZ ;  /* 0x0000000e0c0572a4 */ /* 0x000fe4000f8e023f */
[----:B------:R-:W-:Y:S02]  /*ef70*/  UISETP.GE.U32.AND UP1, UPT, UR9, 0xe, UPT ;  /* 0x0000000e0900788c */ /* 0x000fe4000bf26070 */
[----:B------:R-:W-:Y:S02]  /*ef80*/  UIMAD UR8, UR10, UR15, UR5 ;  /* 0x0000000f0a0872a4 */ /* 0x000fe4000f8e0205 */
[----:B------:R-:W-:-:S04]  /*ef90*/  USEL UR5, URZ, 0x1, !UP0 ;  /* 0x000000013f057887 */ /* 0x000fc8000c000000 */
[----:B------:R-:W-:Y:S01]  /*efa0*/  ULOP3.LUT UR4, UR4, UR5, URZ, 0x3c, !UPT ;  /* 0x0000000504047292 */ /* 0x000fe2000f8e3c3f */
[C---:B0-----:R-:W-:Y:S01]  /*efb0*/  LOP3.LUT R2, R25.reuse, 0x3, RZ, 0xc0, !PT ;  /* 0x0000000319027812 */ /* 0x041fe200078ec0ff */
[----:B------:R-:W-:Y:S01]  /*efc0*/  IMAD.SHL.U32 R30, R25, 0x2, RZ ;  /* 0x00000002191e7824 */ /* 0x000fe200078e00ff */
[----:B------:R-:W-:-:S03]  /*efd0*/  SHF.R.U32.HI R32, RZ, 0x7, R25 ;  /* 0x00000007ff207819 */ /* 0x000fc60000011619 */
[----:B-----5:R-:W-:Y:S01]  /*efe0*/  IMAD R2, R2, -0x2, R3 ;  /* 0xfffffffe02027824 */ /* 0x020fe200078e0203 */
[----:B------:R-:W-:Y:S02]  /*eff0*/  LOP3.LUT R32, R32, 0x1, RZ, 0xc0, !PT ;  /* 0x0000000120207812 */ /* 0x000fe400078ec0ff */
[----:B------:R-:W-:-:S03]  /*f000*/  LOP3.LUT R30, R30, 0x6, RZ, 0xc0, !PT ;  /* 0x000000061e1e7812 */ /* 0x000fc600078ec0ff */
[----:B------:R-:W-:Y:S02]  /*f010*/  IMAD.SHL.U32 R33, R32, 0x40, RZ ;  /* 0x0000004020217824 */ /* 0x000fe400078e00ff */
[----:B----4-:R-:W-:-:S04]  /*f020*/  IMAD.WIDE R36, R26, 0x100, RZ ;  /* 0x000001001a247825 */ /* 0x010fc800078e02ff */
[----:B--2---:R-:W-:Y:S01]  /*f030*/  IMAD.SHL.U32 R0, R24, 0x100, RZ ;  /* 0x0000010018007824 */ /* 0x004fe200078e00ff */
[----:B------:R-:W-:Y:S01]  /*f040*/  PRMT R30, R30, 0x6540, R24 ;  /* 0x000065401e1e7816 */ /* 0x000fe20000000018 */
[----:B------:R-:W-:-:S03]  /*f050*/  IMAD.U32 R24, RZ, RZ, UR14 ;  /* 0x0000000eff187e24 */ /* 0x000fc6000f8e00ff */
[----:B------:R-:W-:Y:S01]  /*f060*/  ISETP.GE.AND P1, PT, R0, R3, PT ;  /* 0x000000030000720c */ /* 0x000fe20003f26270 */
[----:B------:R-:W-:Y:S01]  /*f070*/  IMAD.IADD R0, R2, 0x1, -R0 ;  /* 0x0000000102007824 */ /* 0x000fe200078e0a00 */
[----:B------:R-:W-:Y:S02]  /*f080*/  SHF.R.U32.HI R2, RZ, 0x2, R25 ;  /* 0x00000002ff027819 */ /* 0x000fe40000011619 */
[----:B------:R-:W-:Y:S02]  /*f090*/  LOP3.LUT R3, R25, 0x60, RZ, 0xc0, !PT ;  /* 0x0000006019037812 */ /* 0x000fe400078ec0ff */
[----:B------:R-:W-:Y:S02]  /*f0a0*/  LOP3.LUT R2, R2, 0x7, RZ, 0xc0, !PT ;  /* 0x0000000702027812 */ /* 0x000fe400078ec0ff */
[----:B------:R-:W-:Y:S02]  /*f0b0*/  SHF.R.U32.HI R3, RZ, 0x1, R3 ;  /* 0x00000001ff037819 */ /* 0x000fe40000011603 */
[----:B------:R-:W-:-:S02]  /*f0c0*/  LOP3.LUT R33, R33, 0x40, R2, 0xe2, !PT ;  /* 0x0000004021217812 */ /* 0x000fc400078ee202 */
[----:B------:R-:W-:Y:S02]  /*f0d0*/  IADD3 R2, RZ, -R3, -R2 ;  /* 0x80000003ff027210 */ /* 0x000fe40007ffe802 */
[----:B------:R-:W-:Y:S02]  /*f0e0*/  SHF.R.S32.HI R31, RZ, 0x1f, R30 ;  /* 0x0000001fff1f7819 */ /* 0x000fe4000001141e */
[----:B------:R-:W-:Y:S01]  /*f0f0*/  LOP3.LUT R33, R36, R33, R3, 0xfe, !PT ;  /* 0x0000002124217212 */ /* 0x000fe200078efe03 */
[----:B------:R-:W-:Y:S02]  /*f100*/  IMAD R32, R32, -0x40, R2 ;  /* 0xffffffc020207824 */ /* 0x000fe400078e0202 */
[----:B------:R-:W-:Y:S02]  /*f110*/  IMAD.SHL.U32 R2, R26, 0x100, RZ ;  /* 0x000001001a027824 */ /* 0x000fe400078e00ff */
[----:B------:R-:W-:-:S03]  /*f120*/  IMAD.WIDE.U32 R24, R24, UR10, R30 ;  /* 0x0000000a18187c25 */ /* 0x000fc6000f8e001e */
[C---:B------:R-:W-:Y:S01]  /*f130*/  IADD3 R32, -R2.reuse, UR6, R32 ;  /* 0x0000000602207c10 */ /* 0x040fe2000fffe120 */
[----:B------:R-:W-:Y:S01]  /*f140*/  VIADD R25, R25, UR8 ;  /* 0x0000000819197c36 */ /* 0x000fe20008000000 */
[----:B------:R-:W-:Y:S01]  /*f150*/  ISETP.GE.OR P1, PT, R2, UR6, P1 ;  /* 0x0000000602007c0c */ /* 0x000fe20008f26670 */
[----:B------:R-:W-:-:S04]  /*f160*/  USHF.R.U32.HI UR6, URZ, 0x1, UR11 ;  /* 0x000000013f067899 */ /* 0x000fc8000801160b */
[----:B------:R-:W-:-:S04]  /*f170*/  UIMAD.WIDE.U32 UR6, UR6, -0x6db6db6d, URZ ;  /* 0x92492493060678a5 */ /* 0x000fc8000f8e003f */
[----:B------:R-:W-:-:S04]  /*f180*/  USHF.R.U32.HI UR6, URZ, 0x2, UR7 ;  /* 0x000000023f067899 */ /* 0x000fc80008011607 */
[----:B------:R-:W-:Y:S02]  /*f190*/  UIMAD UR5, UR6, -0xe, UR11 ;  /* 0xfffffff2060578a4 */ /* 0x000fe4000f8e020b */
[----:B------:R-:W-:Y:S01]  /*f1a0*/  @UP1 ULOP3.LUT UR4, UR4, 0x1, UR6, 0x78, !UPT ;  /* 0x0000000104041892 */ /* 0x000fe2000f8e7806 */
[----:B------:R-:W-:Y:S11]  /*f1b0*/  @P1 BRA `(.L_x_38) ;  /* 0x0000012400bc1947 */ /* 0x000ff60003800000 */
[----:B------:R-:W0:Y:S01]  /*f1c0*/  LDC.64 R26, c[0x0][0x5c8] ;  /* 0x00017200ff1a7b82 */ /* 0x000e220000000a00 */
[----:B------:R-:W-:Y:S01]  /*f1d0*/  ULDC.64 UR6, c[0x0][0x5c0] ;  /* 0x0001700000067ab9 */ /* 0x000fe20000000a00 */
[----:B------:R-:W-:Y:S01]  /*f1e0*/  BSSY B0, `(.L_x_38) ;  /* 0x000126c000007945 */ /* 0x000fe20003800000 */
[-C--:B0-----:R-:W-:Y:S01]  /*f1f0*/  IMAD R2, R37, R26.reuse, RZ ;  /* 0x0000001a25027224 */ /* 0x081fe200078e02ff */
[----:B------:R-:W-:Y:S01]  /*f200*/  SHF.L.U64.HI R34, R26, 0x3, R27 ;  /* 0x000000031a227819 */ /* 0x000fe2000001021b */
[----:B------:R-:W-:-:S04]  /*f210*/  IMAD.WIDE.U32 R24, R33, R26, R24 ;  /* 0x0000001a21187225 */ /* 0x000fc800078e0018 */
[----:B------:R-:W-:Y:S01]  /*f220*/  IMAD R2, R33, R27, R2 ;  /* 0x0000001b21027224 */ /* 0x000fe200078e0202 */
[C---:B------:R-:W-:Y:S01]  /*f230*/  LEA R28, P2, R26.reuse, R24, 0x7 ;  /* 0x000000181a1c7211 */ /* 0x040fe200078438ff */
[----:B------:R-:W-:Y:S02]  /*f240*/  IMAD.SHL.U32 R35, R26, 0x8, RZ ;  /* 0x000000081a237824 */ /* 0x000fe400078e00ff */
[----:B------:R-:W-:Y:S01]  /*f250*/  IMAD.IADD R25, R25, 0x1, R2 ;  /* 0x0000000119197824 */ /* 0x000fe200078e0202 */
[C---:B------:R-:W-:Y:S02]  /*f260*/  IADD3 R2, P1, R24.reuse, UR6, RZ ;  /* 0x0000000618027c10 */ /* 0x040fe4000ff3e0ff */
[----:B------:R-:W-:Y:S02]  /*f270*/  IADD3 R24, P5, P6, R24, UR6, R35 ;  /* 0x0000000618187c10 */ /* 0x000fe4000febe023 */
[----:B------:R-:W-:Y:S02]  /*f280*/  LEA.HI.X R29, R26, R25, R27, 0x7, P2 ;  /* 0x000000191a1d7211 */ /* 0x000fe400010f3c1b */
[----:B------:R-:W-:-:S02]  /*f290*/  IADD3.X R3, R25, UR7, RZ, P1, !PT ;  /* 0x0000000719037c10 */ /* 0x000fc40008ffe4ff */
[--C-:B------:R-:W-:Y:S02]  /*f2a0*/  IADD3.X R25, R25, UR7, R34.reuse, P5, P6 ;  /* 0x0000000719197c10 */ /* 0x100fe4000afec422 */
[----:B------:R-:W-:Y:S02]  /*f2b0*/  FSETP.NEU.AND P5, PT, RZ, UR23, PT ;  /* 0x00000017ff007c0b */ /* 0x000fe4000bfad000 */
[C---:B------:R-:W-:Y:S02]  /*f2c0*/  IADD3 R26, P2, P3, R28.reuse, UR6, R35 ;  /* 0x000000061c1a7c10 */ /* 0x040fe4000fb5e023 */
[----:B------:R-:W-:Y:S02]  /*f2d0*/  IADD3 R28, P1, R28, UR6, RZ ;  /* 0x000000061c1c7c10 */ /* 0x000fe4000ff3e0ff */
[C---:B------:R-:W-:Y:S02]  /*f2e0*/  IADD3.X R27, R29.reuse, UR7, R34, P2, P3 ;  /* 0x000000071d1b7c10 */ /* 0x040fe400097e6422 */
[----:B------:R-:W-:-:S05]  /*f2f0*/  IADD3.X R29, R29, UR7, RZ, P1, !PT ;  /* 0x000000071d1d7c10 */ /* 0x000fca0008ffe4ff */
[----:B------:R-:W-:Y:S05]  /*f300*/  @!P5 BRA `(.L_x_39) ;  /* 0x000000d800fcd947 */ /* 0x000fea0003800000 */
[----:B------:R-:W-:Y:S01]  /*f310*/  ULDC.64 UR6, c[0x0][0x5b8] ;  /* 0x00016e0000067ab9 */ /* 0x000fe20000000a00 */
[----:B------:R-:W-:Y:S01]  /*f320*/  BSSY B1, `(.L_x_40) ;  /* 0x0000013000017945 */ /* 0x000fe20003800000 */
[----:B------:R-:W-:Y:S01]  /*f330*/  IMAD.U32 R34, RZ, RZ, UR6 ;  /* 0x00000006ff227e24 */ /* 0x000fe2000f8e00ff */
[----:B------:R-:W-:-:S03]  /*f340*/  UIMAD UR6, UR12, UR6, URZ ;  /* 0x000000060c0672a4 */ /* 0x000fc6000f8e023f */
[----:B------:R-:W-:Y:S01]  /*f350*/  IMAD.WIDE.U32 R30, R34, UR10, R30 ;  /* 0x0000000a221e7c25 */ /* 0x000fe2000f8e001e */
[----:B------:R-:W-:-:S03]  /*f360*/  UIMAD UR6, UR10, UR7, UR6 ;  /* 0x000000070a0672a4 */ /* 0x000fc6000f8e0206 */
[----:B------:R-:W-:Y:S01]  /*f370*/  IMAD.MOV.U32 R34, RZ, RZ, R30 ;  /* 0x000000ffff227224 */ /* 0x000fe200078e001e */
[----:B------:R-:W-:Y:S02]  /*f380*/  ULDC.64 UR10, c[0x0][0x5a8] ;  /* 0x00016a00000a7ab9 */ /* 0x000fe40000000a00 */
[----:B------:R-:W-:Y:S01]  /*f390*/  VIADD R35, R31, UR6 ;  /* 0x000000061f237c36 */ /* 0x000fe20008000000 */
[----:B------:R-:W-:Y:S02]  /*f3a0*/  ULDC.64 UR6, c[0x0][0x5b0] ;  /* 0x00016c0000067ab9 */ /* 0x000fe40000000a00 */
[----:B------:R-:W-:Y:S02]  /*f3b0*/  IMAD R38, R37, UR6, RZ ;  /* 0x0000000625267c24 */ /* 0x000fe4000f8e02ff */
[----:B------:R-:W-:-:S04]  /*f3c0*/  IMAD.WIDE.U32 R30, R33, UR6, R34 ;  /* 0x00000006211e7c25 */ /* 0x000fc8000f8e0022 */
[----:B------:R-:W-:Y:S01]  /*f3d0*/  IMAD R38, R33, UR7, R38 ;  /* 0x0000000721267c24 */ /* 0x000fe2000f8e0226 */
[----:B------:R-:W-:-:S04]  /*f3e0*/  IADD3 R30, P1, R30, UR10, RZ ;  /* 0x0000000a1e1e7c10 */ /* 0x000fc8000ff3e0ff */
[--C-:B------:R-:W-:Y:S02]  /*f3f0*/  IADD3.X R31, R31, UR11, R38.reuse, P1, !PT ;  /* 0x0000000b1f1f7c10 */ /* 0x100fe40008ffe426 */
[----:B------:R-:W-:Y:S02]  /*f400*/  ISETP.GE.AND P1, PT, R32, 0x1, PT ;  /* 0x000000012000780c */ /* 0x000fe40003f26270 */
[----:B------:R-:W-:Y:S02]  /*f410*/  PRMT R38, RZ, 0x7610, R38 ;  /* 0x00007610ff267816 */ /* 0x000fe40000000026 */
[----:B------:R-:W-:-:S13]  /*f420*/  ISETP.LT.OR P2, PT, R0, 0x1, !P1 ;  /* 0x000000010000780c */ /* 0x000fda0004f41670 */
[----:B------:R-:W-:Y:S05]  /*f430*/  @P2 BRA `(.L_x_41) ;  /* 0x0000000000042947 */ /* 0x000fea0003800000 */
[----:B------:R0:W5:Y:S02]  /*f440*/  LDG.E.U8 R38, desc[UR20][R30.64] ;  /* 0x000000141e267981 */ /* 0x000164000c1e1100 */
.L_x_41:
[----:B------:R-:W-:Y:S05]  /*f450*/  BSYNC B1 ;  /* 0x0000000000017941 */ /* 0x000fea0003800000 */
.L_x_40:
[----:B-----5:R-:W-:Y:S01]  /*f460*/  LOP3.LUT R38, R38, 0xff, RZ, 0xc0, !PT ;  /* 0x000000ff26267812 */ /* 0x020fe200078ec0ff */
[----:B------:R-:W-:Y:S03]  /*f470*/  BSSY B1, `(.L_x_42) ;  /* 0x000000b000017945 */ /* 0x000fe60003800000 */
[----:B------:R-:W-:-:S05]  /*f480*/  F2FP.F16.E4M3.UNPACK_B R38, R38 ;  /* 0x00000026ff26723e */ /* 0x000fca00020006ff */
[----:B------:R-:W-:-:S05]  /*f490*/  HADD2.F32 R38, -RZ, R38.H0_H0 ;  /* 0x20000026ff267230 */ /* 0x000fca0000004100 */
[----:B------:R-:W-:-:S04]  /*f4a0*/  FMUL R38, R38, UR23 ;  /* 0x0000001726267c20 */ /* 0x000fc80008400000 */
[----:B------:R-:W-:-:S05]  /*f4b0*/  FFMA R4, R4, UR22, R38 ;  /* 0x0000001604047c23 */ /* 0x000fca0008000026 */
[----:B------:R-:W-:-:S05]  /*f4c0*/  F2FP.SATFINITE.E4M3.F32.PACK_AB_MERGE_C R4, RZ, R4, RZ ;  /* 0x00000004ff04723e */ /* 0x000fca00048070ff */
[----:B------:R2:W-:Y:S01]  /*f4d0*/  @!P2 STG.E.U8 desc[UR20][R2.64], R4 ;  /* 0x000000040200a986 */ /* 0x0005e2000c101114 */
[----:B------:R-:W-:Y:S02]  /*f4e0*/  ISETP.LT.OR P2, PT, R0, 0x2, !P1 ;  /* 0x000000020000780c */ /* 0x000fe40004f41670 */
[----:B--2---:R-:W-:-:S11]  /*f4f0*/  PRMT R4, RZ, 0x7610, R4 ;  /* 0x00007610ff047816 */ /* 0x004fd60000000004 */
[----:B------:R-:W-:Y:S05]  /*f500*/  @P2 BRA `(.L_x_43) ;  /* 0x0000000000042947 */ /* 0x000fea0003800000 */
[----:B------:R2:W5:Y:S02]  /*f510*/  LDG.E.U8 R4, desc[UR20][R30.64+0x1] ;  /* 0x000001141e047981 */ /* 0x000564000c1e1100 */
.L_x_43:
[----:B------:R-:W-:Y:S05]  /*f520*/  BSYNC B1 ;  /* 0x0000000000017941 */ /* 0x000fea0003800000 */
.L_x_42:
        /* <DEDUP_REMOVED lines=8> */
[----:B------:R-:W-:-:S05]  /*f5b0*/  IADD3 R4, P2, R33, 0x8, RZ ;  /* 0x0000000821047810 */ /* 0x000fca0007f5e0ff */
[----:B----4-:R-:W-:-:S04]  /*f5c0*/  IMAD.X R5, RZ, RZ, R37, P2 ;  /* 0x000000ffff057224 */ /* 0x010fc800010e0625 */
[----:B------:R-:W-:-:S04]  /*f5d0*/  IMAD R5, R5, UR6, RZ ;  /* 0x0000000605057c24 */ /* 0x000fc8000f8e02ff */
[C---:B------:R-:W-:Y:S02]  /*f5e0*/  IMAD R38, R4.reuse, UR7, R5 ;  /* 0x0000000704267c24 */ /* 0x040fe4000f8e0205 */
[----:B------:R-:W-:-:S03]  /*f5f0*/  IMAD.WIDE.U32 R4, R4, UR6, R34 ;  /* 0x0000000604047c25 */ /* 0x000fc6000f8e0022 */
[----:B------:R-:W-:-:S04]  /*f600*/  IADD3 R4, P2, R4, UR10, RZ ;  /* 0x0000000a04047c10 */ /* 0x000fc8000ff5e0ff */
[--C-:B------:R-:W-:Y:S02]  /*f610*/  IADD3.X R5, R5, UR11, R38.reuse, P2, !PT ;  /* 0x0000000b05057c10 */ /* 0x100fe400097fe426 */
[----:B------:R-:W-:Y:S02]  /*f620*/  ISETP.GE.AND P2, PT, R32, 0x9, PT ;  /* 0x000000092000780c */ /* 0x000fe40003f46270 */
[----:B------:R-:W-:Y:S02]  /*f630*/  PRMT R38, RZ, 0x7610, R38 ;  /* 0x00007610ff267816 */ /* 0x000fe40000000026 */
[----:B------:R-:W-:-:S13]  /*f640*/  ISETP.LT.OR P3, PT, R0, 0x1, !P2 ;  /* 0x000000010000780c */ /* 0x000fda0005761670 */
[----:B------:R-:W-:Y:S05]  /*f650*/  @P3 BRA `(.L_x_45) ;  /* 0x0000000000043947 */ /* 0x000fea0003800000 */
[----:B------:R4:W5:Y:S02]  /*f660*/  LDG.E.U8 R38, desc[UR20][R4.64] ;  /* 0x0000001404267981 */ /* 0x000964000c1e1100 */
.L_x_45:
[----:B------:R-:W-:Y:S05]  /*f670*/  BSYNC B1 ;  /* 0x0000000000017941 */ /* 0x000fea0003800000 */
.L_x_44:
        /* <DEDUP_REMOVED lines=9> */
[----:B0-----:R-:W-:-:S11]  /*f710*/  PRMT R6, RZ, 0x7610, R6 ;  /* 0x00007610ff067816 */ /* 0x001fd60000000006 */
[----:B------:R-:W-:Y:S05]  /*f720*/  @P3 BRA `(.L_x_47) ;  /* 0x0000000000043947 */ /* 0x000fea0003800000 */
[----:B------:R0:W5:Y:S02]  /*f730*/  LDG.E.U8 R6, desc[UR20][R4.64+0x1] ;  /* 0x0000011404067981 */ /* 0x000164000c1e1100 */
.L_x_47:
[----:B------:R-:W-:Y:S05]  /*f740*/  BSYNC B1 ;  /* 0x0000000000017941 */ /* 0x000fea0003800000 */
.L_x_46:
[----:B-----5:R-:W-:Y:S01]  /*f750*/  LOP3.LUT R6, R6, 0xff, RZ, 0xc0, !PT ;  /* 0x000000ff06067812 */ /* 0x020fe200078ec0ff */
[----:B------:R-:W-:Y:S01]  /*f760*/  BSSY B1, `(.L_x_48) ;  /* 0x000000b000017945 */ /* 0x000fe20003800000 */
[----:B------:R-:W-:Y:S02]  /*f770*/  ISETP.LT.OR P5, PT, R0, 0x9, !P1 ;  /* 0x000000090000780c */ /* 0x000fe40004fa1670 */
[----:B------:R-:W-:-:S05]  /*f780*/  F2FP.F16.E4M3.UNPACK_B R6, R6 ;  /* 0x00000006ff06723e */ /* 0x000fca00020006ff */
[----:B------:R-:W-:-:S05]  /*f790*/  HADD2.F32 R6, -RZ, R6.H0_H0 ;  /* 0x20000006ff067230 */ /* 0x000fca0000004100 */
[----:B------:R-:W-:-:S04]  /*f7a0*/  FMUL R6, R6, UR23 ;  /* 0x0000001706067c20 */ /* 0x000fc80008400000 */
[--C-:B------:R-:W-:Y:S01]  /*f7b0*/  FFMA R7, R7, UR22, R6.reuse ;  /* 0x0000001607077c23 */ /* 0x100fe20008000006 */
[----:B------:R-:W-:-:S04]  /*f7c0*/  PRMT R6, RZ, 0x7610, R6 ;  /* 0x00007610ff067816 */ /* 0x000fc80000000006 */
[----:B------:R-:W-:-:S05]  /*f7d0*/  F2FP.SATFINITE.E4M3.F32.PACK_AB_MERGE_C R7, RZ, R7, RZ ;  /* 0x00000007ff07723e */ /* 0x000fca00048070ff */
[----:B------:R0:W-:Y:S01]  /*f7e0*/  @!P3 STG.E.U8 desc[UR20][R24.64+0x1], R7 ;  /* 0x000001071800b986 */ /* 0x0001e2000c101114 */
[----:B------:R-:W-:Y:S05]  /*f7f0*/  @P5 BRA `(.L_x_49) ;  /* 0x0000000000045947 */ /* 0x000fea0003800000 */
[----:B------:R0:W5:Y:S02]  /*f800*/  LDG.E.U8 R6, desc[UR20][R30.64+0x8] ;  /* 0x000008141e067981 */ /* 0x000164000c1e1100 */
.L_x_49:
[----:B------:R-:W-:Y:S05]  /*f810*/  BSYNC B1 ;  /* 0x0000000000017941 */ /* 0x000fea0003800000 */
.L_x_48:
        /* <DEDUP_REMOVED lines=12> */
.L_x_51:
[----:B------:R-:W-:Y:S05]  /*f8e0*/  BSYNC B1 ;  /* 0x0000000000017941 */ /* 0x000fea0003800000 */
.L_x_50:
        /* <DEDUP_REMOVED lines=12> */
.L_x_53:
[----:B------:R-:W-:Y:S05]  /*f9b0*/  BSYNC B1 ;  /* 0x0000000000017941 */ /* 0x000fea0003800000 */
.L_x_52:
        /* <DEDUP_REMOVED lines=12> */
.L_x_55:
[----:B------:R-:W-:Y:S05]  /*fa80*/  BSYNC B1 ;  /* 0x0000000000017941 */ /* 0x000fea0003800000 */
.L_x_54:
        /* <DEDUP_REMOVED lines=12> */
.L_x_57:
[----:B------:R-:W-:Y:S05]  /*fb50*/  BSYNC B1 ;  /* 0x0000000000017941 */ /* 0x000fea0003800000 */
.L_x_56:
        /* <DEDUP_REMOVED lines=12> */
.L_x_59:
[----:B------:R-:W-:Y:S05]  /*fc20*/  BSYNC B1 ;  /* 0x0000000000017941 */ /* 0x000fea0003800000 */
.L_x_58:
        /* <DEDUP_REMOVED lines=12> */
.L_x_61:
[----:B------:R-:W-:Y:S05]  /*fcf0*/  BSYNC B1 ;  /* 0x0000000000017941 */ /* 0x000fea0003800000 */
.L_x_60:
        /* <DEDUP_REMOVED lines=12> */
.L_x_63:
[----:B------:R-:W-:Y:S05]  /*fdc0*/  BSYNC B1 ;  /* 0x0000000000017941 */ /* 0x000fea0003800000 */
.L_x_62:
        /* <DEDUP_REMOVED lines=12> */
.L_x_65:
[----:B------:R-:W-:Y:S05]  /*fe90*/  BSYNC B1 ;  /* 0x0000000000017941 */ /* 0x000fea0003800000 */
.L_x_64:
        /* <DEDUP_REMOVED lines=12> */
.L_x_67:
[----:B------:R-:W-:Y:S05]  /*ff60*/  BSYNC B1 ;  /* 0x0000000000017941 */ /* 0x000fea0003800000 */
.L_x_66:
        /* <DEDUP_REMOVED lines=12> */
.L_x_69:
[----:B------:R-:W-:Y:S05]  /*10030*/  BSYNC B1 ;  /* 0x0000000000017941 */ /* 0x000fea0003800000 */
.L_x_68:
        /* <DEDUP_REMOVED lines=12> */
.L_x_71:
[----:B------:R-:W-:Y:S05]  /*10100*/  BSYNC B1 ;  /* 0x0000000000017941 */ /* 0x000fea0003800000 */
.L_x_70:
        /* <DEDUP_REMOVED lines=12> */
.L_x_73:
[----:B------:R-:W-:Y:S05]  /*101d0*/  BSYNC B1 ;  /* 0x0000000000017941 */ /* 0x000fea0003800000 */
.L_x_72:
        /* <DEDUP_REMOVED lines=12> */
.L_x_75:
[----:B------:R-:W-:Y:S05]  /*102a0*/  BSYNC B1 ;  /* 0x0000000000017941 */ /* 0x000fea0003800000 */
.L_x_74:
        /* <DEDUP_REMOVED lines=12> */
.L_x_77:
[----:B------:R-:W-:Y:S05]  /*10370*/  BSYNC B1 ;  /* 0x0000000000017941 */ /* 0x000fea0003800000 */
.L_x_76:
        /* <DEDUP_REMOVED lines=12> */
.L_x_79:
[----:B------:R-:W-:Y:S05]  /*10440*/  BSYNC B1 ;  /* 0x0000000000017941 */ /* 0x000fea0003800000 */
.L_x_78:
        /* <DEDUP_REMOVED lines=12> */
.L_x_81:
[----:B------:R-:W-:Y:S05]  /*10510*/  BSYNC B1 ;  /* 0x0000000000017941 */ /* 0x000fea0003800000 */
.L_x_80:
        /* <DEDUP_REMOVED lines=12> */
.L_x_83:
[----:B------:R-:W-:Y:S05]  /*105e0*/  BSYNC B1 ;  /* 0x0000000000017941 */ /* 0x000fea0003800000 */
.L_x_82:
        /* <DEDUP_REMOVED lines=12> */
.L_x_85:
[----:B------:R-:W-:Y:S05]  /*106b0*/  BSYNC B1 ;  /* 0x0000000000017941 */ /* 0x000fea0003800000 */
.L_x_84:
        /* <DEDUP_REMOVED lines=12> */
.L_x_87:
[----:B------:R-:W-:Y:S05]  /*10780*/  BSYNC B1 ;  /* 0x0000000000017941 */ /* 0x000fea0003800000 */
.L_x_86:
        /* <DEDUP_REMOVED lines=12> */
.L_x_89:
[----:B------:R-:W-:Y:S05]  /*10850*/  BSYNC B1 ;  /* 0x0000000000017941 */ /* 0x000fea0003800000 */
.L_x_88:
        /* <DEDUP_REMOVED lines=12> */
.L_x_91:
[----:B------:R-:W-:Y:S05]  /*10920*/  BSYNC B1 ;  /* 0x0000000000017941 */ /* 0x000fea0003800000 */
.L_x_90:
        /* <DEDUP_REMOVED lines=12> */
.L_x_93:
[----:B------:R-:W-:Y:S05]  /*109f0*/  BSYNC B1 ;  /* 0x0000000000017941 */ /* 0x000fea0003800000 */
.L_x_92:
        /* <DEDUP_REMOVED lines=12> */
.L_x_95:
[----:B------:R-:W-:Y:S05]  /*10ac0*/  BSYNC B1 ;  /* 0x0000000000017941 */ /* 0x000fea0003800000 */
.L_x_94:
        /* <DEDUP_REMOVED lines=12> */
.L_x_97:
[----:B------:R-:W-:Y:S05]  /*10b90*/  BSYNC B1 ;  /* 0x0000000000017941 */ /* 0x000fea0003800000 */
.L_x_96:
        /* <DEDUP_REMOVED lines=12> */
.L_x_99:
[----:B------:R-:W-:Y:S05]  /*10c60*/  BSYNC B1 ;  /* 0x0000000000017941 */ /* 0x000fea0003800000 */
.L_x_98:
        /* <DEDUP_REMOVED lines=12> */
.L_x_101:
[----:B------:R-:W-:Y:S05]  /*10d30*/  BSYNC B1 ;  /* 0x0000000000017941 */ /* 0x000fea0003800000 */
.L_x_100:
        /* <DEDUP_REMOVED lines=12> */
.L_x_103:
[----:B------:R-:W-:Y:S05]  /*10e00*/  BSYNC B1 ;  /* 0x0000000000017941 */ /* 0x000fea0003800000 */
.L_x_102:
        /* <DEDUP_REMOVED lines=12> */
.L_x_105:
[----:B------:R-:W-:Y:S05]  /*10ed0*/  BSYNC B1 ;  /* 0x0000000000017941 */ /* 0x000fea0003800000 */
.L_x_104:
        /* <DEDUP_REMOVED lines=12> */
.L_x_107:
[----:B------:R-:W-:Y:S05]  /*10fa0*/  BSYNC B1 ;  /* 0x0000000000017941 */ /* 0x000fea0003800000 */
.L_x_106:
        /* <DEDUP_REMOVED lines=12> */
.L_x_109:
[----:B------:R-:W-:Y:S05]  /*11070*/  BSYNC B1 ;  /* 0x0000000000017941 */ /* 0x000fea0003800000 */
.L_x_108:
        /* <DEDUP_REMOVED lines=12> */
.L_x_111:
[----:B------:R-:W-:Y:S05]  /*11140*/  BSYNC B1 ;  /* 0x0000000000017941 */ /* 0x000fea0003800000 */
.L_x_110:
        /* <DEDUP_REMOVED lines=12> */
.L_x_113:
[----:B------:R-:W-:Y:S05]  /*11210*/  BSYNC B1 ;  /* 0x0000000000017941 */ /* 0x000fea0003800000 */
.L_x_112:
        /* <DEDUP_REMOVED lines=12> */
.L_x_115:
[----:B------:R-:W-:Y:S05]  /*112e0*/  BSYNC B1 ;  /* 0x0000000000017941 */ /* 0x000fea0003800000 */
.L_x_114:
        /* <DEDUP_REMOVED lines=12> */
.L_x_117:
[----:B------:R-:W-:Y:S05]  /*113b0*/  BSYNC B1 ;  /* 0x0000000000017941 */ /* 0x000fea0003800000 */
.L_x_116:
        /* <DEDUP_REMOVED lines=12> */
.L_x_119:
[----:B------:R-:W-:Y:S05]  /*11480*/  BSYNC B1 ;  /* 0x0000000000017941 */ /* 0x000fea0003800000 */
.L_x_118:
        /* <DEDUP_REMOVED lines=12> */
.L_x_121:
[----:B------:R-:W-:Y:S05]  /*11550*/  BSYNC B1 ;  /* 0x0000000000017941 */ /* 0x000fea0003800000 */
.L_x_120:
        /* <DEDUP_REMOVED lines=12> */
.L_x_123:
[----:B------:R-:W-:Y:S05]  /*11620*/  BSYNC B1 ;  /* 0x0000000000017941 */ /* 0x000fea0003800000 */
.L_x_122:
[----:B-----5:R-:W-:Y:S01]  /*11630*/  LOP3.LUT R6, R6, 0xff, RZ, 0xc0, !PT ;  /* 0x000000ff06067812 */ /* 0x020fe200078ec0ff */
[----:B------:R-:W-:Y:S01]  /*11640*/  BSSY B1, `(.L_x_124) ;  /* 0x000000b000017945 */ /* 0x000fe20003800000 */
[----:B------:R-:W-:Y:S02]  /*11650*/  ISETP.LT.OR P5, PT, R0, 0x51, !P2 ;  /* 0x000000510000780c */ /* 0x000fe400057a1670 */
[----:B------:R-:W-:-:S05]  /*11660*/  F2FP.F16.E4M3.UNPACK_B R6, R6 ;  /* 0x00000006ff06723e */ /* 0x000fca00020006ff */
[----:B------:R-:W-:-:S05]  /*11670*/  HADD2.F32 R6, -RZ, R6.H0_H0 ;  /* 0x20000006ff067230 */ /* 0x000fca0000004100 */
[----:B------:R-:W-:-:S04]  /*11680*/  FMUL R6, R6, UR23 ;  /* 0x0000001706067c20 */ /* 0x000fc80008400000 */
[----:B------:R-:W-:-:S05]  /*11690*/  FFMA R6, R173, UR22, R6 ;  /* 0x00000016ad067c23 */ /* 0x000fca0008000006 */
[----:B0-----:R-:W-:Y:S02]  /*116a0*/  F2FP.SATFINITE.E4M3.F32.PACK_AB_MERGE_C R7, RZ, R6, RZ ;  /* 0x00000006ff07723e */ /* 0x001fe400048070ff */
[----:B------:R-:W-:-:S03]  /*116b0*/  PRMT R6, RZ, 0x7610, R6 ;  /* 0x00007610ff067816 */ /* 0x000fc60000000006 */
[----:B------:R0:W-:Y:S01]  /*116c0*/  @!P3 STG.E.U8 desc[UR20][R2.64+0x51], R7 ;  /* 0x000051070200b986 */ /* 0x0001e2000c101114 */
[----:B------:R-:W-:Y:S05]  /*116d0*/  @P5 BRA `(.L_x_125) ;  /* 0x0000000000045947 */ /* 0x000fea0003800000 */
[----:B------:R0:W5:Y:S02]  /*116e0*/  LDG.E.U8 R6, desc[UR20][R4.64+0x50] ;  /* 0x0000501404067981 */ /* 0x000164000c1e1100 */
.L_x_125:
[----:B------:R-:W-:Y:S05]  /*116f0*/  BSYNC B1 ;  /* 0x0000000000017941 */ /* 0x000fea0003800000 */
.L_x_124:
        /* <DEDUP_REMOVED lines=12> */
.L_x_127:
[----:B------:R-:W-:Y:S05]  /*117c0*/  BSYNC B1 ;  /* 0x0000000000017941 */ /* 0x000fea0003800000 */
.L_x_126:
        /* <DEDUP_REMOVED lines=12> */
.L_x_129:
[----:B------:R-:W-:Y:S05]  /*11890*/  BSYNC B1 ;  /* 0x0000000000017941 */ /* 0x000fea0003800000 */
.L_x_128:
[----:B-----5:R-:W-:Y:S01]  /*118a0*/  LOP3.LUT R6, R6, 0xff, RZ, 0xc0, !PT ;  /* 0x000000ff06067812 */ /* 0x020fe200078ec0ff */
[----:B------:R-:W-:Y:S01]  /*118b0*/  BSSY B1, `(.L_x_130) ;  /* 0x000000b000017945 */ /* 0x000fe20003800000 */
[----:B------:R-:W-:Y:S02]  /*118c0*/  ISETP.LT.OR P3, PT, R0, 0x5a, !P1 ;  /* 0x0000005a0000780c */ /* 0x000fe40004f61670 */
[----:B------:R-:W-:-:S05]  /*118d0*/  F2FP.F16.E4M3.UNPACK_B R6, R6 ;  /* 0x00000006ff06723e */ /* 0x000fca00020006ff */
[----:B------:R-:W-:-:S05]  /*118e0*/  HADD2.F32 R6, -RZ, R6.H0_H0 ;  /* 0x20000006ff067230 */ /* 0x000fca0000004100 */
[----:B0-----:R-:W-:Y:S01]  /*118f0*/  FMUL R7, R6, UR23 ;  /* 0x0000001706077c20 */ /* 0x001fe20008400000 */
[----:B------:R-:W-:-:S03]  /*11900*/  PRMT R6, RZ, 0x7610, R6 ;  /* 0x00007610ff067816 */ /* 0x000fc60000000006 */
[----:B------:R-:W-:-:S05]  /*11910*/  FFMA R7, R176, UR22, R7 ;  /* 0x00000016b0077c23 */ /* 0x000fca0008000007 */
[----:B------:R-:W-:-:S05]  /*11920*/  F2FP.SATFINITE.E4M3.F32.PACK_AB_MERGE_C R7, RZ, R7, RZ ;  /* 0x00000007ff07723e */ /* 0x000fca00048070ff */
[----:B------:R0:W-:Y:S01]  /*11930*/  @!P5 STG.E.U8 desc[UR20][R2.64+0x58], R7 ;  /* 0x000058070200d986 */ /* 0x0001e2000c101114 */
[----:B------:R-:W-:Y:S05]  /*11940*/  @P3 BRA `(.L_x_131) ;  /* 0x0000000000043947 */ /* 0x000fea0003800000 */
[----:B------:R0:W5:Y:S02]  /*11950*/  LDG.E.U8 R6, desc[UR20][R30.64+0x59] ;  /* 0x000059141e067981 */ /* 0x000164000c1e1100 */
.L_x_131:
[----:B------:R-:W-:Y:S05]  /*11960*/  BSYNC B1 ;  /* 0x0000000000017941 */ /* 0x000fea0003800000 */
.L_x_130:
        /* <DEDUP_REMOVED lines=12> */
.L_x_133:
[----:B------:R-:W-:Y:S05]  /*11a30*/  BSYNC B1 ;  /* 0x0000000000017941 */ /* 0x000fea0003800000 */
.L_x_132:
        /* <DEDUP_REMOVED lines=12> */
.L_x_135:
[----:B------:R-:W-:Y:S05]  /*11b00*/  BSYNC B1 ;  /* 0x0000000000017941 */ /* 0x000fea0003800000 */
.L_x_134:
        /* <DEDUP_REMOVED lines=12> */
.L_x_137:
[----:B------:R-:W-:Y:S05]  /*11bd0*/  BSYNC B1 ;  /* 0x0000000000017941 */ /* 0x000fea0003800000 */
.L_x_136:
        /* <DEDUP_REMOVED lines=12> */
.L_x_139:
[----:B------:R-:W-:Y:S05]  /*11ca0*/  BSYNC B1 ;  /* 0x0000000000017941 */ /* 0x000fea0003800000 */
.L_x_138:
        /* <DEDUP_REMOVED lines=12> */
.L_x_141:
[----:B------:R-:W-:Y:S05]  /*11d70*/  BSYNC B1 ;  /* 0x0000000000017941 */ /* 0x000fea0003800000 */
.L_x_140:
        /* <DEDUP_REMOVED lines=12> */
.L_x_143:
[----:B------:R-:W-:Y:S05]  /*11e40*/  BSYNC B1 ;  /* 0x0000000000017941 */ /* 0x000fea0003800000 */
.L_x_142:
        /* <DEDUP_REMOVED lines=12> */
.L_x_145:
[----:B------:R-:W-:Y:S05]  /*11f10*/  BSYNC B1 ;  /* 0x0000000000017941 */ /* 0x000fea0003800000 */
.L_x_144:
        /* <DEDUP_REMOVED lines=12> */
.L_x_147:
[----:B------:R-:W-:Y:S05]  /*11fe0*/  BSYNC B1 ;  /* 0x0000000000017941 */ /* 0x000fea0003800000 */
.L_x_146:
        /* <DEDUP_REMOVED lines=12> */
.L_x_149:
[----:B------:R-:W-:Y:S05]  /*120b0*/  BSYNC B1 ;  /* 0x0000000000017941 */ /* 0x000fea0003800000 */
.L_x_148:
        /* <DEDUP_REMOVED lines=12> */
.L_x_151:
[----:B------:R-:W-:Y:S05]  /*12180*/  BSYNC B1 ;  /* 0x0000000000017941 */ /* 0x000fea0003800000 */
.L_x_150:
        /* <DEDUP_REMOVED lines=12> */
.L_x_153:
[----:B------:R-:W-:Y:S05]  /*12250*/  BSYNC B1 ;  /* 0x0000000000017941 */ /* 0x000fea0003800000 */
.L_x_152:
        /* <DEDUP_REMOVED lines=12> */
.L_x_155:
[----:B------:R-:W-:Y:S05]  /*12320*/  BSYNC B1 ;  /* 0x0000000000017941 */ /* 0x000fea0003800000 */
.L_x_154:
        /* <DEDUP_REMOVED lines=12> */
.L_x_157:
[----:B------:R-:W-:Y:S05]  /*123f0*/  BSYNC B1 ;  /* 0x0000000000017941 */ /* 0x000fea0003800000 */
.L_x_156:
        /* <DEDUP_REMOVED lines=12> */
.L_x_159:
[----:B------:R-:W-:Y:S05]  /*124c0*/  BSYNC B1 ;  /* 0x0000000000017941 */ /* 0x000fea0003800000 */
.L_x_158:
        /* <DEDUP_REMOVED lines=12> */
.L_x_161:
[----:B------:R-:W-:Y:S05]  /*12590*/  BSYNC B1 ;  /* 0x0000000000017941 */ /* 0x000fea0003800000 */
.L_x_160:
        /* <DEDUP_REMOVED lines=12> */
.L_x_163:
[----:B------:R-:W-:Y:S05]  /*12660*/  BSYNC B1 ;  /* 0x0000000000017941 */ /* 0x000fea0003800000 */
.L_x_162:
        /* <DEDUP_REMOVED lines=12> */
.L_x_165:
[----:B------:R-:W-:Y:S05]  /*12730*/  BSYNC B1 ;  /* 0x0000000000017941 */ /* 0x000fea0003800000 */
.L_x_164:
        /* <DEDUP_REMOVED lines=12> */
.L_x_167:
[----:B------:R-:W-:Y:S05]  /*12800*/  BSYNC B1 ;  /* 0x0000000000017941 */ /* 0x000fea0003800000 */
.L_x_166:
        /* <DEDUP_REMOVED lines=12> */
.L_x_169:
[----:B------:R-:W-:Y:S05]  /*128d0*/  BSYNC B1 ;  /* 0x0000000000017941 */ /* 0x000fea0003800000 */
.L_x_168:
        /* <DEDUP_REMOVED lines=12> */
.L_x_171:
[----:B------:R-:W-:Y:S05]  /*129a0*/  BSYNC B1 ;  /* 0x0000000000017941 */ /* 0x000fea0003800000 */
.L_x_170:
        /* <DEDUP_REMOVED lines=12> */
.L_x_173:
[----:B------:R-:W-:Y:S05]  /*12a70*/  BSYNC B1 ;  /* 0x0000000000017941 */ /* 0x000fea0003800000 */
.L_x_172:
        /* <DEDUP_REMOVED lines=12> */
.L_x_175:
[----:B------:R-:W-:Y:S05]  /*12b40*/  BSYNC B1 ;  /* 0x0000000000017941 */ /* 0x000fea0003800000 */
.L_x_174:
        /* <DEDUP_REMOVED lines=12> */
.L_x_177:
[----:B------:R-:W-:Y:S05]  /*12c10*/  BSYNC B1 ;  /* 0x0000000000017941 */ /* 0x000fea0003800000 */
.L_x_176:
        /* <DEDUP_REMOVED lines=12> */
.L_x_179:
[----:B------:R-:W-:Y:S05]  /*12ce0*/  BSYNC B1 ;  /* 0x0000000000017941 */ /* 0x000fea0003800000 */
.L_x_178:
        /* <DEDUP_REMOVED lines=12> */
.L_x_181:
[----:B------:R-:W-:Y:S05]  /*12db0*/  BSYNC B1 ;  /* 0x0000000000017941 */ /* 0x000fea0003800000 */
.L_x_180:
        /* <DEDUP_REMOVED lines=12> */
.L_x_183:
[----:B------:R-:W-:Y:S05]  /*12e80*/  BSYNC B1 ;  /* 0x0000000000017941 */ /* 0x000fea0003800000 */
.L_x_182:
        /* <DEDUP_REMOVED lines=12> */
.L_x_185:
[----:B------:R-:W-:Y:S05]  /*12f50*/  BSYNC B1 ;  /* 0x0000000000017941 */ /* 0x000fea0003800000 */
.L_x_184:
        /* <DEDUP_REMOVED lines=12> */
.L_x_187:
[----:B------:R-:W-:Y:S05]  /*13020*/  BSYNC B1 ;  /* 0x0000000000017941 */ /* 0x000fea0003800000 */
.L_x_186:
        /* <DEDUP_REMOVED lines=12> */
.L_x_189:
[----:B------:R-:W-:Y:S05]  /*130f0*/  BSYNC B1 ;  /* 0x0000000000017941 */ /* 0x000fea0003800000 */
.L_x_188:
        /* <DEDUP_REMOVED lines=12> */
.L_x_191:
[----:B------:R-:W-:Y:S05]  /*131c0*/  BSYNC B1 ;  /* 0x0000000000017941 */ /* 0x000fea0003800000 */
.L_x_190:
        /* <DEDUP_REMOVED lines=12> */
.L_x_193:
[----:B------:R-:W-:Y:S05]  /*13290*/  BSYNC B1 ;  /* 0x0000000000017941 */ /* 0x000fea0003800000 */
.L_x_192:
        /* <DEDUP_REMOVED lines=12> */
.L_x_195:
[----:B------:R-:W-:Y:S05]  /*13360*/  BSYNC B1 ;  /* 0x0000000000017941 */ /* 0x000fea0003800000 */
.L_x_194:
        /* <DEDUP_REMOVED lines=12> */
.L_x_197:
[----:B------:R-:W-:Y:S05]  /*13430*/  BSYNC B1 ;  /* 0x0000000000017941 */ /* 0x000fea0003800000 */
.L_x_196:
        /* <DEDUP_REMOVED lines=12> */
.L_x_199:
[----:B------:R-:W-:Y:S05]  /*13500*/  BSYNC B1 ;  /* 0x0000000000017941 */ /* 0x000fea0003800000 */
.L_x_198:
        /* <DEDUP_REMOVED lines=12> */
.L_x_201:
[----:B------:R-:W-:Y:S05]  /*135d0*/  BSYNC B1 ;  /* 0x0000000000017941 */ /* 0x000fea0003800000 */
.L_x_200:
        /* <DEDUP_REMOVED lines=12> */
.L_x_203:
[----:B------:R-:W-:Y:S05]  /*136a0*/  BSYNC B1 ;  /* 0x0000000000017941 */ /* 0x000fea0003800000 */
.L_x_202:
        /* <DEDUP_REMOVED lines=12> */
.L_x_205:
[----:B------:R-:W-:Y:S05]  /*13770*/  BSYNC B1 ;  /* 0x0000000000017941 */ /* 0x000fea0003800000 */
.L_x_204:
        /* <DEDUP_REMOVED lines=12> */
.L_x_207:
[----:B------:R-:W-:Y:S05]  /*13840*/  BSYNC B1 ;  /* 0x0000000000017941 */ /* 0x000fea0003800000 */
.L_x_206:
        /* <DEDUP_REMOVED lines=12> */
.L_x_209:
[----:B------:R-:W-:Y:S05]  /*13910*/  BSYNC B1 ;  /* 0x0000000000017941 */ /* 0x000fea0003800000 */
.L_x_208:
        /* <DEDUP_REMOVED lines=12> */
.L_x_211:
[----:B------:R-:W-:Y:S05]  /*139e0*/  BSYNC B1 ;  /* 0x0000000000017941 */ /* 0x000fea0003800000 */
.L_x_210:
        /* <DEDUP_REMOVED lines=12> */
.L_x_213:
[----:B------:R-:W-:Y:S05]  /*13ab0*/  BSYNC B1 ;  /* 0x0000000000017941 */ /* 0x000fea0003800000 */
.L_x_212:
        /* <DEDUP_REMOVED lines=12> */
.L_x_215:
[----:B------:R-:W-:Y:S05]  /*13b80*/  BSYNC B1 ;  /* 0x0000000000017941 */ /* 0x000fea0003800000 */
.L_x_214:
        /* <DEDUP_REMOVED lines=12> */
.L_x_217:
[----:B------:R-:W-:Y:S05]  /*13c50*/  BSYNC B1 ;  /* 0x0000000000017941 */ /* 0x000fea0003800000 */
.L_x_216:
        /* <DEDUP_REMOVED lines=12> */
.L_x_219:
[----:B------:R-:W-:Y:S05]  /*13d20*/  BSYNC B1 ;  /* 0x0000000000017941 */ /* 0x000fea0003800000 */
.L_x_218:
        /* <DEDUP_REMOVED lines=12> */
.L_x_221:
[----:B------:R-:W-:Y:S05]  /*13df0*/  BSYNC B1 ;  /* 0x0000000000017941 */ /* 0x000fea0003800000 */
.L_x_220:
        /* <DEDUP_REMOVED lines=12> */
.L_x_223:
[----:B------:R-:W-:Y:S05]  /*13ec0*/  BSYNC B1 ;  /* 0x0000000000017941 */ /* 0x000fea0003800000 */
.L_x_222:
        /* <DEDUP_REMOVED lines=12> */
.L_x_225:
[----:B------:R-:W-:Y:S05]  /*13f90*/  BSYNC B1 ;  /* 0x0000000000017941 */ /* 0x000fea0003800000 */
.L_x_224:
        /* <DEDUP_REMOVED lines=12> */
.L_x_227:
[----:B------:R-:W-:Y:S05]  /*14060*/  BSYNC B1 ;  /* 0x0000000000017941 */ /* 0x000fea0003800000 */
.L_x_226:
        /* <DEDUP_REMOVED lines=12> */
.L_x_229:
[----:B------:R-:W-:Y:S05]  /*14130*/  BSYNC B1 ;  /* 0x0000000000017941 */ /* 0x000fea0003800000 */
.L_x_228:
        /* <DEDUP_REMOVED lines=12> */
.L_x_231:
[----:B------:R-:W-:Y:S05]  /*14200*/  BSYNC B1 ;  /* 0x0000000000017941 */ /* 0x000fea0003800000 */
.L_x_230:
        /* <DEDUP_REMOVED lines=12> */
.L_x_233:
[----:B------:R-:W-:Y:S05]  /*142d0*/  BSYNC B1 ;  /* 0x0000000000017941 */ /* 0x000fea0003800000 */
.L_x_232:
        /* <DEDUP_REMOVED lines=12> */
.L_x_235:
[----:B------:R-:W-:Y:S05]  /*143a0*/  BSYNC B1 ;  /* 0x0000000000017941 */ /* 0x000fea0003800000 */
.L_x_234:
        /* <DEDUP_REMOVED lines=12> */
.L_x_237:
[----:B------:R-:W-:Y:S05]  /*14470*/  BSYNC B1 ;  /* 0x0000000000017941 */ /* 0x000fea0003800000 */
.L_x_236:
        /* <DEDUP_REMOVED lines=12> */
.L_x_239:
[----:B------:R-:W-:Y:S05]  /*14540*/  BSYNC B1 ;  /* 0x0000000000017941 */ /* 0x000fea0003800000 */
.L_x_238:
        /* <DEDUP_REMOVED lines=12> */
.L_x_241:
[----:B------:R-:W-:Y:S05]  /*14610*/  BSYNC B1 ;  /* 0x0000000000017941 */ /* 0x000fea0003800000 */
.L_x_240:
        /* <DEDUP_REMOVED lines=12> */
.L_x_243:
[----:B------:R-:W-:Y:S05]  /*146e0*/  BSYNC B1 ;  /* 0x0000000000017941 */ /* 0x000fea0003800000 */
.L_x_242:
        /* <DEDUP_REMOVED lines=12> */
.L_x_245:
[----:B------:R-:W-:Y:S05]  /*147b0*/  BSYNC B1 ;  /* 0x0000000000017941 */ /* 0x000fea0003800000 */
.L_x_244:
        /* <DEDUP_REMOVED lines=12> */
.L_x_247:
[----:B------:R-:W-:Y:S05]  /*14880*/  BSYNC B1 ;  /* 0x0000000000017941 */ /* 0x000fea0003800000 */
.L_x_246:
        /* <DEDUP_REMOVED lines=12> */
.L_x_249:
[----:B------:R-:W-:Y:S05]  /*14950*/  BSYNC B1 ;  /* 0x0000000000017941 */ /* 0x000fea0003800000 */
.L_x_248:
        /* <DEDUP_REMOVED lines=12> */
.L_x_251:
[----:B------:R-:W-:Y:S05]  /*14a20*/  BSYNC B1 ;  /* 0x0000000000017941 */ /* 0x000fea0003800000 */
.L_x_250:
        /* <DEDUP_REMOVED lines=12> */
.L_x_253:
[----:B------:R-:W-:Y:S05]  /*14af0*/  BSYNC B1 ;  /* 0x0000000000017941 */ /* 0x000fea0003800000 */
.L_x_252:
[----:B0-----:R-:W2:Y:S01]  /*14b00*/  LDL.LU R7, [R1+0x200] ;  /* 0x0002000001077983 */ /* 0x001ea20000300800 */
[----:B-----5:R-:W-:Y:S01]  /*14b10*/  LOP3.LUT R6, R6, 0xff, RZ, 0xc0, !PT ;  /* 0x000000ff06067812 */ /* 0x020fe200078ec0ff */
[----:B------:R-:W-:Y:S01]  /*14b20*/  BSSY B1, `(.L_x_254) ;  /* 0x000000b000017945 */ /* 0x000fe20003800000 */
[----:B------:R-:W-:Y:S02]  /*14b30*/  ISETP.LT.OR P3, PT, R0, 0xd2, !P2 ;  /* 0x000000d20000780c */ /* 0x000fe40005761670 */
[----:B------:R-:W-:-:S05]  /*14b40*/  F2FP.F16.E4M3.UNPACK_B R6, R6 ;  /* 0x00000006ff06723e */ /* 0x000fca00020006ff */
[----:B------:R-:W-:-:S05]  /*14b50*/  HADD2.F32 R6, -RZ, R6.H0_H0 ;  /* 0x20000006ff067230 */ /* 0x000fca0000004100 */
[----:B------:R-:W-:-:S04]  /*14b60*/  FMUL R6, R6, UR23 ;  /* 0x0000001706067c20 */ /* 0x000fc80008400000 */
[----:B--2---:R-:W-:-:S05]  /*14b70*/  FFMA R6, R7, UR22, R6 ;  /* 0x0000001607067c23 */ /* 0x004fca0008000006 */
[----:B------:R-:W-:Y:S02]  /*14b80*/  F2FP.SATFINITE.E4M3.F32.PACK_AB_MERGE_C R7, RZ, R6, RZ ;  /* 0x00000006ff07723e */ /* 0x000fe400048070ff */
[----:B------:R-:W-:-:S03]  /*14b90*/  PRMT R6, RZ, 0x7610, R6 ;  /* 0x00007610ff067816 */ /* 0x000fc60000000006 */
[----:B------:R0:W-:Y:S01]  /*14ba0*/  @!P5 STG.E.U8 desc[UR20][R24.64+0xd0], R7 ;  /* 0x0000d0071800d986 */ /* 0x0001e2000c101114 */
[----:B------:R-:W-:Y:S05]  /*14bb0*/  @P3 BRA `(.L_x_255) ;  /* 0x0000000000043947 */ /* 0x000fea0003800000 */
[----:B------:R2:W5:Y:S02]  /*14bc0*/  LDG.E.U8 R6, desc[UR20][R4.64+0xd1] ;  /* 0x0000d11404067981 */ /* 0x000564000c1e1100 */
.L_x_255:
[----:B------:R-:W-:Y:S05]  /*14bd0*/  BSYNC B1 ;  /* 0x0000000000017941 */ /* 0x000fea0003800000 */
.L_x_254:
[----:B0-----:R-:W3:Y:S01]  /*14be0*/  LDL.LU R7, [R1+0x204] ;  /* 0x0002040001077983 */ /* 0x001ee20000300800 */
[----:B-----5:R-:W-:Y:S01]  /*14bf0*/  LOP3.LUT R6, R6, 0xff, RZ, 0xc0, !PT ;  /* 0x000000ff06067812 */ /* 0x020fe200078ec0ff */
[----:B------:R-:W-:Y:S01]  /*14c00*/  BSSY B1, `(.L_x_256) ;  /* 0x000000b000017945 */ /* 0x000fe20003800000 */
[----:B------:R-:W-:Y:S02]  /*14c10*/  ISETP.LT.OR P5, PT, R0, 0xd9, !P1 ;  /* 0x000000d90000780c */ /* 0x000fe40004fa1670 */
[----:B------:R-:W-:-:S05]  /*14c20*/  F2FP.F16.E4M3.UNPACK_B R6, R6 ;  /* 0x00000006ff06723e */ /* 0x000fca00020006ff */
[----:B------:R-:W-:-:S05]  /*14c30*/  HADD2.F32 R6, -RZ, R6.H0_H0 ;  /* 0x20000006ff067230 */ /* 0x000fca0000004100 */
[----:B------:R-:W-:-:S04]  /*14c40*/  FMUL R6, R6, UR23 ;  /* 0x0000001706067c20 */ /* 0x000fc80008400000 */
[----:B---3--:R-:W-:-:S05]  /*14c50*/  FFMA R6, R7, UR22, R6 ;  /* 0x0000001607067c23 */ /* 0x008fca0008000006 */
[----:B------:R-:W-:Y:S02]  /*14c60*/  F2FP.SATFINITE.E4M3.F32.PACK_AB_MERGE_C R7, RZ, R6, RZ ;  /* 0x00000006ff07723e */ /* 0x000fe400048070ff */
[----:B------:R-:W-:-:S03]  /*14c70*/  PRMT R6, RZ, 0x7610, R6 ;  /* 0x00007610ff067816 */ /* 0x000fc60000000006 */
[----:B------:R0:W-:Y:S01]  /*14c80*/  @!P3 STG.E.U8 desc[UR20][R24.64+0xd1], R7 ;  /* 0x0000d1071800b986 */ /* 0x0001e2000c101114 */
[----:B------:R-:W-:Y:S05]  /*14c90*/  @P5 BRA `(.L_x_257) ;  /* 0x0000000000045947 */ /* 0x000fea0003800000 */
[----:B------:R3:W5:Y:S02]  /*14ca0*/  LDG.E.U8 R6, desc[UR20][R30.64+0xd8] ;  /* 0x0000d8141e067981 */ /* 0x000764000c1e1100 */
.L_x_257:
[----:B------:R-:W-:Y:S05]  /*14cb0*/  BSYNC B1 ;  /* 0x0000000000017941 */ /* 0x000fea0003800000 */
.L_x_256:
        /* <DEDUP_REMOVED lines=13> */
.L_x_259:
[----:B------:R-:W-:Y:S05]  /*14d90*/  BSYNC B1 ;  /* 0x0000000000017941 */ /* 0x000fea0003800000 */
.L_x_258:
        /* <DEDUP_REMOVED lines=13> */
.L_x_261:
[----:B------:R-:W-:Y:S05]  /*14e70*/  BSYNC B1 ;  /* 0x0000000000017941 */ /* 0x000fea0003800000 */
.L_x_260:
        /* <DEDUP_REMOVED lines=13> */
.L_x_263:
[----:B------:R-:W-:Y:S05]  /*14f50*/  BSYNC B1 ;  /* 0x0000000000017941 */ /* 0x000fea0003800000 */
.L_x_262:
        /* <DEDUP_REMOVED lines=13> */
.L_x_265:
[----:B------:R-:W-:Y:S05]  /*15030*/  BSYNC B1 ;  /* 0x0000000000017941 */ /* 0x000fea0003800000 */
.L_x_264:
        /* <DEDUP_REMOVED lines=13> */
.L_x_267:
[----:B------:R-:W-:Y:S05]  /*15110*/  BSYNC B1 ;  /* 0x0000000000017941 */ /* 0x000fea0003800000 */
.L_x_266:
        /* <DEDUP_REMOVED lines=13> */
.L_x_269:
[----:B------:R-:W-:Y:S05]  /*151f0*/  BSYNC B1 ;  /* 0x0000000000017941 */ /* 0x000fea0003800000 */
.L_x_268:
        /* <DEDUP_REMOVED lines=13> */
.L_x_271:
[----:B------:R-:W-:Y:S05]  /*152d0*/  BSYNC B1 ;  /* 0x0000000000017941 */ /* 0x000fea0003800000 */
.L_x_270:
        /* <DEDUP_REMOVED lines=13> */
.L_x_273:
[----:B------:R-:W-:Y:S05]  /*153b0*/  BSYNC B1 ;  /* 0x0000000000017941 */ /* 0x000fea0003800000 */
.L_x_272:
        /* <DEDUP_REMOVED lines=13> */
.L_x_275:
[----:B------:R-:W-:Y:S05]  /*15490*/  BSYNC B1 ;  /* 0x0000000000017941 */ /* 0x000fea0003800000 */
.L_x_274:
        /* <DEDUP_REMOVED lines=13> */
.L_x_277:
[----:B------:R-:W-:Y:S05]  /*15570*/  BSYNC B1 ;  /* 0x0000000000017941 */ /* 0x000fea0003800000 */
.L_x_276:
        /* <DEDUP_REMOVED lines=13> */
.L_x_279:
[----:B------:R-:W-:Y:S05]  /*15650*/  BSYNC B1 ;  /* 0x0000000000017941 */ /* 0x000fea0003800000 */
.L_x_278:
        /* <DEDUP_REMOVED lines=13> */
.L_x_281:
[----:B------:R-:W-:Y:S05]  /*15730*/  BSYNC B1 ;  /* 0x0000000000017941 */ /* 0x000fea0003800000 */
.L_x_280:
        /* <DEDUP_REMOVED lines=13> */
.L_x_283:
[----:B------:R-:W-:Y:S05]  /*15810*/  BSYNC B1 ;  /* 0x0000000000017941 */ /* 0x000fea0003800000 */
.L_x_282:
        /* <DEDUP_REMOVED lines=13> */
.L_x_285:
[----:B------:R-:W-:Y:S05]  /*158f0*/  BSYNC B1 ;  /* 0x0000000000017941 */ /* 0x000fea0003800000 */
.L_x_284:
        /* <DEDUP_REMOVED lines=13> */
.L_x_287:
[----:B------:R-:W-:Y:S05]  /*159d0*/  BSYNC B1 ;  /* 0x0000000000017941 */ /* 0x000fea0003800000 */
.L_x_286:
        /* <DEDUP_REMOVED lines=13> */
.L_x_289:
[----:B------:R-:W-:Y:S05]  /*15ab0*/  BSYNC B1 ;  /* 0x0000000000017941 */ /* 0x000fea0003800000 */
.L_x_288:
        /* <DEDUP_REMOVED lines=13> */
.L_x_291:
[----:B------:R-:W-:Y:S05]  /*15b90*/  BSYNC B1 ;  /* 0x0000000000017941 */ /* 0x000fea0003800000 */
.L_x_290:
        /* <DEDUP_REMOVED lines=13> */
.L_x_293:
[----:B------:R-:W-:Y:S05]  /*15c70*/  BSYNC B1 ;  /* 0x0000000000017941 */ /* 0x000fea0003800000 */
.L_x_292:
[----:B0-----:R-:W2:Y:S01]  /*15c80*/  LDL.LU R3, [R1+0x250] ;  /* 0x0002500001037983 */ /* 0x001ea20000300800 */
[----:B-----5:R-:W-:Y:S01]  /*15c90*/  LOP3.LUT R6, R6, 0xff, RZ, 0xc0, !PT ;  /* 0x000000ff06067812 */ /* 0x020fe200078ec0ff */
[----:B------:R-:W-:Y:S01]  /*15ca0*/  BSSY B1, `(.L_x_294) ;  /* 0x000000b000017945 */ /* 0x000fe20003800000 */
[----:B------:R-:W-:Y:S02]  /*15cb0*/  ISETP.LT.OR P2, PT, R0, 0xfa, !P2 ;  /* 0x000000fa0000780c */ /* 0x000fe40005741670 */
[----:B------:R-:W-:Y:S02]  /*15cc0*/  F2FP.F16.E4M3.UNPACK_B R6, R6 ;  /* 0x00000006ff06723e */ /* 0x000fe400020006ff */
[----:B------:R-:W-:-:S03]  /*15cd0*/  PRMT R2, RZ, 0x7610, R2 ;  /* 0x00007610ff027816 */ /* 0x000fc60000000002 */
[----:B------:R-:W-:-:S05]  /*15ce0*/  HADD2.F32 R6, -RZ, R6.H0_H0 ;  /* 0x20000006ff067230 */ /* 0x000fca0000004100 */
[----:B------:R-:W-:-:S04]  /*15cf0*/  FMUL R6, R6, UR23 ;  /* 0x0000001706067c20 */ /* 0x000fc80008400000 */
[----:B--2---:R-:W-:-:S05]  /*15d00*/  FFMA R6, R3, UR22, R6 ;  /* 0x0000001603067c23 */ /* 0x004fca0008000006 */
[----:B------:R-:W-:-:S05]  /*15d10*/  F2FP.SATFINITE.E4M3.F32.PACK_AB_MERGE_C R3, RZ, R6, RZ ;  /* 0x00000006ff03723e */ /* 0x000fca00048070ff */
[----:B------:R0:W-:Y:S01]  /*15d20*/  @!P3 STG.E.U8 desc[UR20][R24.64+0xf8], R3 ;  /* 0x0000f8031800b986 */ /* 0x0001e2000c101114 */
[----:B------:R-:W-:Y:S05]  /*15d30*/  @P2 BRA `(.L_x_295) ;  /* 0x0000000000042947 */ /* 0x000fea0003800000 */
[----:B------:R2:W5:Y:S02]  /*15d40*/  LDG.E.U8 R2, desc[UR20][R4.64+0xf9] ;  /* 0x0000f91404027981 */ /* 0x000564000c1e1100 */
.L_x_295:
[----:B------:R-:W-:Y:S05]  /*15d50*/  BSYNC B1 ;  /* 0x0000000000017941 */ /* 0x000fea0003800000 */
.L_x_294:
[----:B------:R-:W2:Y:S01]  /*15d60*/  LDL.LU R7, [R1+0x254] ;  /* 0x0002540001077983 */ /* 0x000ea20000300800 */
[----:B-----5:R-:W-:Y:S01]  /*15d70*/  LOP3.LUT R2, R2, 0xff, RZ, 0xc0, !PT ;  /* 0x000000ff02027812 */ /* 0x020fe200078ec0ff */
[----:B------:R-:W-:Y:S01]  /*15d80*/  BSSY B1, `(.L_x_296) ;  /* 0x0000013000017945 */ /* 0x000fe20003800000 */
[----:B--234-:R-:W-:Y:S02]  /*15d90*/  IADD3 R5, P1, R33, 0x80, RZ ;  /* 0x0000008021057810 */ /* 0x01cfe40007f3e0ff */
[----:B------:R-:W-:-:S03]  /*15da0*/  F2FP.F16.E4M3.UNPACK_B R2, R2 ;  /* 0x00000002ff02723e */ /* 0x000fc600020006ff */
[----:B0-----:R-:W-:Y:S01]  /*15db0*/  IMAD.X R3, RZ, RZ, R37, P1 ;  /* 0x000000ffff037224 */ /* 0x001fe200008e0625 */
[----:B------:R-:W-:Y:S01]  /*15dc0*/  ISETP.GE.AND P1, PT, R32, 0x81, PT ;  /* 0x000000812000780c */ /* 0x000fe20003f26270 */
[----:B------:R-:W-:Y:S02]  /*15dd0*/  HADD2.F32 R2, -RZ, R2.H0_H0 ;  /* 0x20000002ff027230 */ /* 0x000fe40000004100 */
[----:B------:R-:W-:Y:S01]  /*15de0*/  IMAD R6, R3, UR6, RZ ;  /* 0x0000000603067c24 */ /* 0x000fe2000f8e02ff */
[----:B------:R-:W-:Y:S02]  /*15df0*/  ISETP.LT.OR P5, PT, R0, 0x1, !P1 ;  /* 0x000000010000780c */ /* 0x000fe40004fa1670 */
[----:B------:R-:W-:Y:S01]  /*15e00*/  FMUL R4, R2, UR23 ;  /* 0x0000001702047c20 */ /* 0x000fe20008400000 */
[----:B------:R-:W-:-:S04]  /*15e10*/  IMAD.WIDE.U32 R2, R5, UR6, R34 ;  /* 0x0000000605027c25 */ /* 0x000fc8000f8e0022 */
[----:B------:R-:W-:Y:S01]  /*15e20*/  IMAD R5, R5, UR7, R6 ;  /* 0x0000000705057c24 */ /* 0x000fe2000f8e0206 */
[----:B------:R-:W-:-:S04]  /*15e30*/  IADD3 R2, P3, R2, UR10, RZ ;  /* 0x0000000a02027c10 */ /* 0x000fc8000ff7e0ff */
[----:B------:R-:W-:Y:S01]  /*15e40*/  IADD3.X R3, R3, UR11, R5, P3, !PT ;  /* 0x0000000b03037c10 */ /* 0x000fe20009ffe405 */
[----:B------:R-:W-:-:S05]  /*15e50*/  FFMA R4, R7, UR22, R4 ;  /* 0x0000001607047c23 */ /* 0x000fca0008000004 */
[----:B------:R-:W-:Y:S02]  /*15e60*/  F2FP.SATFINITE.E4M3.F32.PACK_AB_MERGE_C R7, RZ, R4, RZ ;  /* 0x00000004ff07723e */ /* 0x000fe400048070ff */
[----:B------:R-:W-:-:S03]  /*15e70*/  PRMT R4, RZ, 0x7610, R4 ;  /* 0x00007610ff047816 */ /* 0x000fc60000000004 */
[----:B------:R0:W-:Y:S01]  /*15e80*/  @!P2 STG.E.U8 desc[UR20][R24.64+0xf9], R7 ;  /* 0x0000f9071800a986 */ /* 0x0001e2000c101114 */
[----:B------:R-:W-:Y:S05]  /*15e90*/  @P5 BRA `(.L_x_297) ;  /* 0x0000000000045947 */ /* 0x000fea0003800000 */
[----:B------:R2:W5:Y:S02]  /*15ea0*/  LDG.E.U8 R4, desc[UR20][R2.64] ;  /* 0x0000001402047981 */ /* 0x000564000c1e1100 */
.L_x_297:
[----:B------:R-:W-:Y:S05]  /*15eb0*/  BSYNC B1 ;  /* 0x0000000000017941 */ /* 0x000fea0003800000 */
.L_x_296:
[----:B------:R-:W3:Y:S01]  /*15ec0*/  LDL.LU R5, [R1+0x258] ;  /* 0x0002580001057983 */ /* 0x000ee20000300800 */
        /* <DEDUP_REMOVED lines=12> */
.L_x_299:
[----:B------:R-:W-:Y:S05]  /*15f90*/  BSYNC B1 ;  /* 0x0000000000017941 */ /* 0x000fea0003800000 */
.L_x_298:
[----:B---3--:R-:W3:Y:S01]  /*15fa0*/  LDL.LU R5, [R1+0x25c] ;  /* 0x00025c0001057983 */ /* 0x008ee20000300800 */
[----:B-----5:R-:W-:Y:S01]  /*15fb0*/  LOP3.LUT R4, R4, 0xff, RZ, 0xc0, !PT ;  /* 0x000000ff04047812 */ /* 0x020fe200078ec0ff */
[----:B------:R-:W-:Y:S01]  /*15fc0*/  BSSY B1, `(.L_x_300) ;  /* 0x0000013000017945 */ /* 0x000fe20003800000 */
[----:B------:R-:W-:Y:S02]  /*15fd0*/  IADD3 R33, P2, R33, 0x88, RZ ;  /* 0x0000008821217810 */ /* 0x000fe40007f5e0ff */
[----:B------:R-:W-:Y:S02]  /*15fe0*/  F2FP.F16.E4M3.UNPACK_B R4, R4 ;  /* 0x00000004ff04723e */ /* 0x000fe400020006ff */
[----:B------:R-:W-:Y:S01]  /*15ff0*/  PRMT R6, RZ, 0x7610, R6 ;  /* 0x00007610ff067816 */ /* 0x000fe20000000006 */
[----:B------:R-:W-:Y:S01]  /*16000*/  IMAD.X R36, RZ, RZ, R37, P2 ;  /* 0x000000ffff247224 */ /* 0x000fe200010e0625 */
[----:B------:R-:W-:Y:S01]  /*16010*/  ISETP.GE.AND P2, PT, R32, 0x89, PT ;  /* 0x000000892000780c */ /* 0x000fe20003f46270 */
[----:B------:R-:W-:-:S02]  /*16020*/  HADD2.F32 R4, -RZ, R4.H0_H0 ;  /* 0x20000004ff047230 */ /* 0x000fc40000004100 */
[----:B------:R-:W-:Y:S01]  /*16030*/  IMAD R36, R36, UR6, RZ ;  /* 0x0000000624247c24 */ /* 0x000fe2000f8e02ff */
[----:B------:R-:W-:Y:S01]  /*16040*/  ISETP.LT.OR P5, PT, R0, 0x1, !P2 ;  /* 0x000000010000780c */ /* 0x000fe200057a1670 */
[----:B------:R-:W-:-:S04]  /*16050*/  IMAD.WIDE.U32 R34, R33, UR6, R34 ;  /* 0x0000000621227c25 */ /* 0x000fc8000f8e0022 */
[----:B------:R-:W-:Y:S01]  /*16060*/  FMUL R4, R4, UR23 ;  /* 0x0000001704047c20 */ /* 0x000fe20008400000 */
[----:B------:R-:W-:-:S03]  /*16070*/  IMAD R33, R33, UR7, R36 ;  /* 0x0000000721217c24 */ /* 0x000fc6000f8e0224 */
[----:B---3--:R-:W-:Y:S01]  /*16080*/  FFMA R5, R5, UR22, R4 ;  /* 0x0000001605057c23 */ /* 0x008fe20008000004 */
[----:B------:R-:W-:-:S04]  /*16090*/  IADD3 R4, P6, R34, UR10, RZ ;  /* 0x0000000a22047c10 */ /* 0x000fc8000ffde0ff */
[----:B0-----:R-:W-:Y:S02]  /*160a0*/  F2FP.SATFINITE.E4M3.F32.PACK_AB_MERGE_C R7, RZ, R5, RZ ;  /* 0x00000005ff07723e */ /* 0x001fe400048070ff */
[----:B------:R-:W-:-:S03]  /*160b0*/  IADD3.X R5, R35, UR11, R33, P6, !PT ;  /* 0x0000000b23057c10 */ /* 0x000fc6000b7fe421 */
[----:B------:R0:W-:Y:S01]  /*160c0*/  @!P3 STG.E.U8 desc[UR20][R28.64+0x1], R7 ;  /* 0x000001071c00b986 */ /* 0x0001e2000c101114 */
[----:B------:R-:W-:Y:S05]  /*160d0*/  @P5 BRA `(.L_x_301) ;  /* 0x0000000000045947 */ /* 0x000fea0003800000 */
[----:B------:R3:W5:Y:S02]  /*160e0*/  LDG.E.U8 R6, desc[UR20][R4.64] ;  /* 0x0000001404067981 */ /* 0x000764000c1e1100 */
.L_x_301:
[----:B------:R-:W-:Y:S05]  /*160f0*/  BSYNC B1 ;  /* 0x0000000000017941 */ /* 0x000fea0003800000 */
.L_x_300:
        /* <DEDUP_REMOVED lines=13> */
.L_x_303:
[----:B------:R-:W-:Y:S05]  /*161d0*/  BSYNC B1 ;  /* 0x0000000000017941 */ /* 0x000fea0003800000 */
.L_x_302:
        /* <DEDUP_REMOVED lines=13> */
.L_x_305:
[----:B------:R-:W-:Y:S05]  /*162b0*/  BSYNC B1 ;  /* 0x0000000000017941 */ /* 0x000fea0003800000 */
.L_x_304:
        /* <DEDUP_REMOVED lines=13> */
.L_x_307:
[----:B------:R-:W-:Y:S05]  /*16390*/  BSYNC B1 ;  /* 0x0000000000017941 */ /* 0x000fea0003800000 */
.L_x_306:
        /* <DEDUP_REMOVED lines=13> */
.L_x_309:
[----:B------:R-:W-:Y:S05]  /*16470*/  BSYNC B1 ;  /* 0x0000000000017941 */ /* 0x000fea0003800000 */
.L_x_308:
        /* <DEDUP_REMOVED lines=13> */
.L_x_311:
[----:B------:R-:W-:Y:S05]  /*16550*/  BSYNC B1 ;  /* 0x0000000000017941 */ /* 0x000fea0003800000 */
.L_x_310:
        /* <DEDUP_REMOVED lines=13> */
.L_x_313:
[----:B------:R-:W-:Y:S05]  /*16630*/  BSYNC B1 ;  /* 0x0000000000017941 */ /* 0x000fea0003800000 */
.L_x_312:
        /* <DEDUP_REMOVED lines=13> */
.L_x_315:
[----:B------:R-:W-:Y:S05]  /*16710*/  BSYNC B1 ;  /* 0x0000000000017941 */ /* 0x000fea0003800000 */
.L_x_314:
        /* <DEDUP_REMOVED lines=13> */
.L_x_317:
[----:B------:R-:W-:Y:S05]  /*167f0*/  BSYNC B1 ;  /* 0x0000000000017941 */ /* 0x000fea0003800000 */
.L_x_316:
        /* <DEDUP_REMOVED lines=13> */
.L_x_319:
[----:B------:R-:W-:Y:S05]  /*168d0*/  BSYNC B1 ;  /* 0x0000000000017941 */ /* 0x000fea0003800000 */
.L_x_318:
        /* <DEDUP_REMOVED lines=13> */
.L_x_321:
[----:B------:R-:W-:Y:S05]  /*169b0*/  BSYNC B1 ;  /* 0x0000000000017941 */ /* 0x000fea0003800000 */
.L_x_320:
        /* <DEDUP_REMOVED lines=13> */
.L_x_323:
[----:B------:R-:W-:Y:S05]  /*16a90*/  BSYNC B1 ;  /* 0x0000000000017941 */ /* 0x000fea0003800000 */
.L_x_322:
        /* <DEDUP_REMOVED lines=13> */
.L_x_325:
[----:B------:R-:W-:Y:S05]  /*16b70*/  BSYNC B1 ;  /* 0x0000000000017941 */ /* 0x000fea0003800000 */
.L_x_324:
        /* <DEDUP_REMOVED lines=13> */
.L_x_327:
[----:B------:R-:W-:Y:S05]  /*16c50*/  BSYNC B1 ;  /* 0x0000000000017941 */ /* 0x000fea0003800000 */
.L_x_326:
        /* <DEDUP_REMOVED lines=13> */
.L_x_329:
[----:B------:R-:W-:Y:S05]  /*16d30*/  BSYNC B1 ;  /* 0x0000000000017941 */ /* 0x000fea0003800000 */
.L_x_328:
        /* <DEDUP_REMOVED lines=13> */
.L_x_331:
[----:B------:R-:W-:Y:S05]  /*16e10*/  BSYNC B1 ;  /* 0x0000000000017941 */ /* 0x000fea0003800000 */
.L_x_330:
        /* <DEDUP_REMOVED lines=13> */
.L_x_333:
[----:B------:R-:W-:Y:S05]  /*16ef0*/  BSYNC B1 ;  /* 0x0000000000017941 */ /* 0x000fea0003800000 */
.L_x_332:
        /* <DEDUP_REMOVED lines=13> */
.L_x_335:
[----:B------:R-:W-:Y:S05]  /*16fd0*/  BSYNC B1 ;  /* 0x0000000000017941 */ /* 0x000fea0003800000 */
.L_x_334:
        /* <DEDUP_REMOVED lines=13> */
.L_x_337:
[----:B------:R-:W-:Y:S05]  /*170b0*/  BSYNC B1 ;  /* 0x0000000000017941 */ /* 0x000fea0003800000 */
.L_x_336:
        /* <DEDUP_REMOVED lines=13> */
.L_x_339:
[----:B------:R-:W-:Y:S05]  /*17190*/  BSYNC B1 ;  /* 0x0000000000017941 */ /* 0x000fea0003800000 */
.L_x_338:
        /* <DEDUP_REMOVED lines=13> */
.L_x_341:
[----:B------:R-:W-:Y:S05]  /*17270*/  BSYNC B1 ;  /* 0x0000000000017941 */ /* 0x000fea0003800000 */
.L_x_340:
        /* <DEDUP_REMOVED lines=13> */
.L_x_343:
[----:B------:R-:W-:Y:S05]  /*17350*/  BSYNC B1 ;  /* 0x0000000000017941 */ /* 0x000fea0003800000 */
.L_x_342:
        /* <DEDUP_REMOVED lines=13> */
.L_x_345:
[----:B------:R-:W-:Y:S05]  /*17430*/  BSYNC B1 ;  /* 0x0000000000017941 */ /* 0x000fea0003800000 */
.L_x_344:
        /* <DEDUP_REMOVED lines=13> */
.L_x_347:
[----:B------:R-:W-:Y:S05]  /*17510*/  BSYNC B1 ;  /* 0x0000000000017941 */ /* 0x000fea0003800000 */
.L_x_346:
        /* <DEDUP_REMOVED lines=13> */
.L_x_349:
[----:B------:R-:W-:Y:S05]  /*175f0*/  BSYNC B1 ;  /* 0x0000000000017941 */ /* 0x000fea0003800000 */
.L_x_348:
        /* <DEDUP_REMOVED lines=13> */
.L_x_351:
[----:B------:R-:W-:Y:S05]  /*176d0*/  BSYNC B1 ;  /* 0x0000000000017941 */ /* 0x000fea0003800000 */
.L_x_350:
        /* <DEDUP_REMOVED lines=13> */
.L_x_353:
[----:B------:R-:W-:Y:S05]  /*177b0*/  BSYNC B1 ;  /* 0x0000000000017941 */ /* 0x000fea0003800000 */
.L_x_352:
        /* <DEDUP_REMOVED lines=13> */
.L_x_355:
[----:B------:R-:W-:Y:S05]  /*17890*/  BSYNC B1 ;  /* 0x0000000000017941 */ /* 0x000fea0003800000 */
.L_x_354:
        /* <DEDUP_REMOVED lines=13> */
.L_x_357:
[----:B------:R-:W-:Y:S05]  /*17970*/  BSYNC B1 ;  /* 0x0000000000017941 */ /* 0x000fea0003800000 */
.L_x_356:
        /* <DEDUP_REMOVED lines=13> */
.L_x_359:
[----:B------:R-:W-:Y:S05]  /*17a50*/  BSYNC B1 ;  /* 0x0000000000017941 */ /* 0x000fea0003800000 */
.L_x_358:
        /* <DEDUP_REMOVED lines=13> */
.L_x_361:
[----:B------:R-:W-:Y:S05]  /*17b30*/  BSYNC B1 ;  /* 0x0000000000017941 */ /* 0x000fea0003800000 */
.L_x_360:
        /* <DEDUP_REMOVED lines=13> */
.L_x_363:
[----:B------:R-:W-:Y:S05]  /*17c10*/  BSYNC B1 ;  /* 0x0000000000017941 */ /* 0x000fea0003800000 */
.L_x_362:
        /* <DEDUP_REMOVED lines=13> */
.L_x_365:
[----:B------:R-:W-:Y:S05]  /*17cf0*/  BSYNC B1 ;  /* 0x0000000000017941 */ /* 0x000fea0003800000 */
.L_x_364:
        /* <DEDUP_REMOVED lines=13> */
.L_x_367:
[----:B------:R-:W-:Y:S05]  /*17dd0*/  BSYNC B1 ;  /* 0x0000000000017941 */ /* 0x000fea0003800000 */
.L_x_366:
        /* <DEDUP_REMOVED lines=13> */
.L_x_369:
[----:B------:R-:W-:Y:S05]  /*17eb0*/  BSYNC B1 ;  /* 0x0000000000017941 */ /* 0x000fea0003800000 */
.L_x_368:
        /* <DEDUP_REMOVED lines=13> */
.L_x_371:
[----:B------:R-:W-:Y:S05]  /*17f90*/  BSYNC B1 ;  /* 0x0000000000017941 */ /* 0x000fea0003800000 */
.L_x_370:
        /* <DEDUP_REMOVED lines=13> */
.L_x_373:
[----:B------:R-:W-:Y:S05]  /*18070*/  BSYNC B1 ;  /* 0x0000000000017941 */ /* 0x000fea0003800000 */
.L_x_372:
        /* <DEDUP_REMOVED lines=13> */
.L_x_375:
[----:B------:R-:W-:Y:S05]  /*18150*/  BSYNC B1 ;  /* 0x0000000000017941 */ /* 0x000fea0003800000 */
.L_x_374:
        /* <DEDUP_REMOVED lines=13> */
.L_x_377:
[----:B------:R-:W-:Y:S05]  /*18230*/  BSYNC B1 ;  /* 0x0000000000017941 */ /* 0x000fea0003800000 */
.L_x_376:
        /* <DEDUP_REMOVED lines=13> */
.L_x_379:
[----:B------:R-:W-:Y:S05]  /*18310*/  BSYNC B1 ;  /* 0x0000000000017941 */ /* 0x000fea0003800000 */
.L_x_378:
        /* <DEDUP_REMOVED lines=13> */
.L_x_381:
[----:B------:R-:W-:Y:S05]  /*183f0*/  BSYNC B1 ;  /* 0x0000000000017941 */ /* 0x000fea0003800000 */
.L_x_380:
        /* <DEDUP_REMOVED lines=13> */
.L_x_383:
[----:B------:R-:W-:Y:S05]  /*184d0*/  BSYNC B1 ;  /* 0x0000000000017941 */ /* 0x000fea0003800000 */
.L_x_382:
        /* <DEDUP_REMOVED lines=13> */
.L_x_385:
[----:B------:R-:W-:Y:S05]  /*185b0*/  BSYNC B1 ;  /* 0x0000000000017941 */ /* 0x000fea0003800000 */
.L_x_384:
        /* <DEDUP_REMOVED lines=13> */
.L_x_387:
[----:B------:R-:W-:Y:S05]  /*18690*/  BSYNC B1 ;  /* 0x0000000000017941 */ /* 0x000fea0003800000 */
.L_x_386:
        /* <DEDUP_REMOVED lines=13> */
.L_x_389:
[----:B------:R-:W-:Y:S05]  /*18770*/  BSYNC B1 ;  /* 0x0000000000017941 */ /* 0x000fea0003800000 */
.L_x_388:
        /* <DEDUP_REMOVED lines=13> */
.L_x_391:
[----:B------:R-:W-:Y:S05]  /*18850*/  BSYNC B1 ;  /* 0x0000000000017941 */ /* 0x000fea0003800000 */
.L_x_390:
        /* <DEDUP_REMOVED lines=13> */
.L_x_393:
[----:B------:R-:W-:Y:S05]  /*18930*/  BSYNC B1 ;  /* 0x0000000000017941 */ /* 0x000fea0003800000 */
.L_x_392:
        /* <DEDUP_REMOVED lines=13> */
.L_x_395:
[----:B------:R-:W-:Y:S05]  /*18a10*/  BSYNC B1 ;  /* 0x0000000000017941 */ /* 0x000fea0003800000 */
.L_x_394:
        /* <DEDUP_REMOVED lines=13> */
.L_x_397:
[----:B------:R-:W-:Y:S05]  /*18af0*/  BSYNC B1 ;  /* 0x0000000000017941 */ /* 0x000fea0003800000 */
.L_x_396:
        /* <DEDUP_REMOVED lines=13> */
.L_x_399:
[----:B------:R-:W-:Y:S05]  /*18bd0*/  BSYNC B1 ;  /* 0x0000000000017941 */ /* 0x000fea0003800000 */
.L_x_398:
        /* <DEDUP_REMOVED lines=13> */
.L_x_401:
[----:B------:R-:W-:Y:S05]  /*18cb0*/  BSYNC B1 ;  /* 0x0000000000017941 */ /* 0x000fea0003800000 */
.L_x_400:
        /* <DEDUP_REMOVED lines=13> */
.L_x_403:
[----:B------:R-:W-:Y:S05]  /*18d90*/  BSYNC B1 ;  /* 0x0000000000017941 */ /* 0x000fea0003800000 */
.L_x_402:
        /* <DEDUP_REMOVED lines=13> */
.L_x_405:
[----:B------:R-:W-:Y:S05]  /*18e70*/  BSYNC B1 ;  /* 0x0000000000017941 */ /* 0x000fea0003800000 */
.L_x_404:
        /* <DEDUP_REMOVED lines=13> */
.L_x_407:
[----:B------:R-:W-:Y:S05]  /*18f50*/  BSYNC B1 ;  /* 0x0000000000017941 */ /* 0x000fea0003800000 */
.L_x_406:
        /* <DEDUP_REMOVED lines=13> */
.L_x_409:
[----:B------:R-:W-:Y:S05]  /*19030*/  BSYNC B1 ;  /* 0x0000000000017941 */ /* 0x000fea0003800000 */
.L_x_408:
        /* <DEDUP_REMOVED lines=13> */
.L_x_411:
[----:B------:R-:W-:Y:S05]  /*19110*/  BSYNC B1 ;  /* 0x0000000000017941 */ /* 0x000fea0003800000 */
.L_x_410:
        /* <DEDUP_REMOVED lines=13> */
.L_x_413:
[----:B------:R-:W-:Y:S05]  /*191f0*/  BSYNC B1 ;  /* 0x0000000000017941 */ /* 0x000fea0003800000 */
.L_x_412:
        /* <DEDUP_REMOVED lines=13> */
.L_x_415:
[----:B------:R-:W-:Y:S05]  /*192d0*/  BSYNC B1 ;  /* 0x0000000000017941 */ /* 0x000fea0003800000 */
.L_x_414:
        /* <DEDUP_REMOVED lines=13> */
.L_x_417:
[----:B------:R-:W-:Y:S05]  /*193b0*/  BSYNC B1 ;  /* 0x0000000000017941 */ /* 0x000fea0003800000 */
.L_x_416:
        /* <DEDUP_REMOVED lines=13> */
.L_x_419:
[----:B------:R-:W-:Y:S05]  /*19490*/  BSYNC B1 ;  /* 0x0000000000017941 */ /* 0x000fea0003800000 */
.L_x_418:
        /* <DEDUP_REMOVED lines=13> */
.L_x_421:
[----:B------:R-:W-:Y:S05]  /*19570*/  BSYNC B1 ;  /* 0x0000000000017941 */ /* 0x000fea0003800000 */
.L_x_420:
        /* <DEDUP_REMOVED lines=13> */
.L_x_423:
[----:B------:R-:W-:Y:S05]  /*19650*/  BSYNC B1 ;  /* 0x0000000000017941 */ /* 0x000fea0003800000 */
.L_x_422:
        /* <DEDUP_REMOVED lines=13> */
.L_x_425:
[----:B------:R-:W-:Y:S05]  /*19730*/  BSYNC B1 ;  /* 0x0000000000017941 */ /* 0x000fea0003800000 */
.L_x_424:
        /* <DEDUP_REMOVED lines=13> */
.L_x_427:
[----:B------:R-:W-:Y:S05]  /*19810*/  BSYNC B1 ;  /* 0x0000000000017941 */ /* 0x000fea0003800000 */
.L_x_426:
        /* <DEDUP_REMOVED lines=13> */
.L_x_429:
[----:B------:R-:W-:Y:S05]  /*198f0*/  BSYNC B1 ;  /* 0x0000000000017941 */ /* 0x000fea0003800000 */
.L_x_428:
        /* <DEDUP_REMOVED lines=13> */
.L_x_431:
[----:B------:R-:W-:Y:S05]  /*199d0*/  BSYNC B1 ;  /* 0x0000000000017941 */ /* 0x000fea0003800000 */
.L_x_430:
        /* <DEDUP_REMOVED lines=13> */
.L_x_433:
[----:B------:R-:W-:Y:S05]  /*19ab0*/  BSYNC B1 ;  /* 0x0000000000017941 */ /* 0x000fea0003800000 */
.L_x_432:
        /* <DEDUP_REMOVED lines=13> */
.L_x_435:
[----:B------:R-:W-:Y:S05]  /*19b90*/  BSYNC B1 ;  /* 0x0000000000017941 */ /* 0x000fea0003800000 */
.L_x_434:
        /* <DEDUP_REMOVED lines=13> */
.L_x_437:
[----:B------:R-:W-:Y:S05]  /*19c70*/  BSYNC B1 ;  /* 0x0000000000017941 */ /* 0x000fea0003800000 */
.L_x_436:
        /* <DEDUP_REMOVED lines=13> */
.L_x_439:
[----:B------:R-:W-:Y:S05]  /*19d50*/  BSYNC B1 ;  /* 0x0000000000017941 */ /* 0x000fea0003800000 */
.L_x_438:
        /* <DEDUP_REMOVED lines=13> */
.L_x_441:
[----:B------:R-:W-:Y:S05]  /*19e30*/  BSYNC B1 ;  /* 0x0000000000017941 */ /* 0x000fea0003800000 */
.L_x_440:
        /* <DEDUP_REMOVED lines=13> */
.L_x_443:
[----:B------:R-:W-:Y:S05]  /*19f10*/  BSYNC B1 ;  /* 0x0000000000017941 */ /* 0x000fea0003800000 */
.L_x_442:
        /* <DEDUP_REMOVED lines=13> */
.L_x_445:
[----:B------:R-:W-:Y:S05]  /*19ff0*/  BSYNC B1 ;  /* 0x0000000000017941 */ /* 0x000fea0003800000 */
.L_x_444:
        /* <DEDUP_REMOVED lines=13> */
.L_x_447:
[----:B------:R-:W-:Y:S05]  /*1a0d0*/  BSYNC B1 ;  /* 0x0000000000017941 */ /* 0x000fea0003800000 */
.L_x_446:
        /* <DEDUP_REMOVED lines=13> */
.L_x_449:
[----:B------:R-:W-:Y:S05]  /*1a1b0*/  BSYNC B1 ;  /* 0x0000000000017941 */ /* 0x000fea0003800000 */
.L_x_448:
        /* <DEDUP_REMOVED lines=13> */
.L_x_451:
[----:B------:R-:W-:Y:S05]  /*1a290*/  BSYNC B1 ;  /* 0x0000000000017941 */ /* 0x000fea0003800000 */
.L_x_450:
        /* <DEDUP_REMOVED lines=13> */
.L_x_453:
[----:B------:R-:W-:Y:S05]  /*1a370*/  BSYNC B1 ;  /* 0x0000000000017941 */ /* 0x000fea0003800000 */
.L_x_452:
        /* <DEDUP_REMOVED lines=13> */
.L_x_455:
[----:B------:R-:W-:Y:S05]  /*1a450*/  BSYNC B1 ;  /* 0x0000000000017941 */ /* 0x000fea0003800000 */
.L_x_454:
        /* <DEDUP_REMOVED lines=13> */
.L_x_457:
[----:B------:R-:W-:Y:S05]  /*1a530*/  BSYNC B1 ;  /* 0x0000000000017941 */ /* 0x000fea0003800000 */
.L_x_456:
        /* <DEDUP_REMOVED lines=13> */
.L_x_459:
[----:B------:R-:W-:Y:S05]  /*1a610*/  BSYNC B1 ;  /* 0x0000000000017941 */ /* 0x000fea0003800000 */
.L_x_458:
        /* <DEDUP_REMOVED lines=13> */
.L_x_461:
[----:B------:R-:W-:Y:S05]  /*1a6f0*/  BSYNC B1 ;  /* 0x0000000000017941 */ /* 0x000fea0003800000 */
.L_x_460:
        /* <DEDUP_REMOVED lines=13> */
.L_x_463:
[----:B------:R-:W-:Y:S05]  /*1a7d0*/  BSYNC B1 ;  /* 0x0000000000017941 */ /* 0x000fea0003800000 */
.L_x_462:
        /* <DEDUP_REMOVED lines=13> */
.L_x_465:
[----:B------:R-:W-:Y:S05]  /*1a8b0*/  BSYNC B1 ;  /* 0x0000000000017941 */ /* 0x000fea0003800000 */
.L_x_464:
        /* <DEDUP_REMOVED lines=13> */
.L_x_467:
[----:B------:R-:W-:Y:S05]  /*1a990*/  BSYNC B1 ;  /* 0x0000000000017941 */ /* 0x000fea0003800000 */
.L_x_466:
        /* <DEDUP_REMOVED lines=13> */
.L_x_469:
[----:B------:R-:W-:Y:S05]  /*1aa70*/  BSYNC B1 ;  /* 0x0000000000017941 */ /* 0x000fea0003800000 */
.L_x_468:
        /* <DEDUP_REMOVED lines=13> */
.L_x_471:
[----:B------:R-:W-:Y:S05]  /*1ab50*/  BSYNC B1 ;  /* 0x0000000000017941 */ /* 0x000fea0003800000 */
.L_x_470:
        /* <DEDUP_REMOVED lines=13> */
.L_x_473:
[----:B------:R-:W-:Y:S05]  /*1ac30*/  BSYNC B1 ;  /* 0x0000000000017941 */ /* 0x000fea0003800000 */
.L_x_472:
        /* <DEDUP_REMOVED lines=13> */
.L_x_475:
[----:B------:R-:W-:Y:S05]  /*1ad10*/  BSYNC B1 ;  /* 0x0000000000017941 */ /* 0x000fea0003800000 */
.L_x_474:
        /* <DEDUP_REMOVED lines=13> */
.L_x_477:
[----:B------:R-:W-:Y:S05]  /*1adf0*/  BSYNC B1 ;  /* 0x0000000000017941 */ /* 0x000fea0003800000 */
.L_x_476:
        /* <DEDUP_REMOVED lines=13> */
.L_x_479:
[----:B------:R-:W-:Y:S05]  /*1aed0*/  BSYNC B1 ;  /* 0x0000000000017941 */ /* 0x000fea0003800000 */
.L_x_478:
        /* <DEDUP_REMOVED lines=13> */
.L_x_481:
[----:B------:R-:W-:Y:S05]  /*1afb0*/  BSYNC B1 ;  /* 0x0000000000017941 */ /* 0x000fea0003800000 */
.L_x_480:
        /* <DEDUP_REMOVED lines=13> */
.L_x_483:
[----:B------:R-:W-:Y:S05]  /*1b090*/  BSYNC B1 ;  /* 0x0000000000017941 */ /* 0x000fea0003800000 */
.L_x_482:
        /* <DEDUP_REMOVED lines=13> */
.L_x_485:
[----:B------:R-:W-:Y:S05]  /*1b170*/  BSYNC B1 ;  /* 0x0000000000017941 */ /* 0x000fea0003800000 */
.L_x_484:
        /* <DEDUP_REMOVED lines=13> */
.L_x_487:
[----:B------:R-:W-:Y:S05]  /*1b250*/  BSYNC B1 ;  /* 0x0000000000017941 */ /* 0x000fea0003800000 */
.L_x_486:
        /* <DEDUP_REMOVED lines=13> */
.L_x_489:
[----:B------:R-:W-:Y:S05]  /*1b330*/  BSYNC B1 ;  /* 0x0000000000017941 */ /* 0x000fea0003800000 */
.L_x_488:
        /* <DEDUP_REMOVED lines=13> */
.L_x_491:
[----:B------:R-:W-:Y:S05]  /*1b410*/  BSYNC B1 ;  /* 0x0000000000017941 */ /* 0x000fea0003800000 */
.L_x_490:
        /* <DEDUP_REMOVED lines=13> */
.L_x_493:
[----:B------:R-:W-:Y:S05]  /*1b4f0*/  BSYNC B1 ;  /* 0x0000000000017941 */ /* 0x000fea0003800000 */
.L_x_492:
        /* <DEDUP_REMOVED lines=13> */
.L_x_495:
[----:B------:R-:W-:Y:S05]  /*1b5d0*/  BSYNC B1 ;  /* 0x0000000000017941 */ /* 0x000fea0003800000 */
.L_x_494:
        /* <DEDUP_REMOVED lines=13> */
.L_x_497:
[----:B------:R-:W-:Y:S05]  /*1b6b0*/  BSYNC B1 ;  /* 0x0000000000017941 */ /* 0x000fea0003800000 */
.L_x_496:
        /* <DEDUP_REMOVED lines=13> */
.L_x_499:
[----:B------:R-:W-:Y:S05]  /*1b790*/  BSYNC B1 ;  /* 0x0000000000017941 */ /* 0x000fea0003800000 */
.L_x_498:
        /* <DEDUP_REMOVED lines=13> */
.L_x_501:
[----:B------:R-:W-:Y:S05]  /*1b870*/  BSYNC B1 ;  /* 0x0000000000017941 */ /* 0x000fea0003800000 */
.L_x_500:
        /* <DEDUP_REMOVED lines=13> */
.L_x_503:
[----:B------:R-:W-:Y:S05]  /*1b950*/  BSYNC B1 ;  /* 0x0000000000017941 */ /* 0x000fea0003800000 */
.L_x_502:
        /* <DEDUP_REMOVED lines=13> */
.L_x_505:
[----:B------:R-:W-:Y:S05]  /*1ba30*/  BSYNC B1 ;  /* 0x0000000000017941 */ /* 0x000fea0003800000 */
.L_x_504:
        /* <DEDUP_REMOVED lines=13> */
.L_x_507:
[----:B------:R-:W-:Y:S05]  /*1bb10*/  BSYNC B1 ;  /* 0x0000000000017941 */ /* 0x000fea0003800000 */
.L_x_506:
        /* <DEDUP_REMOVED lines=13> */
.L_x_509:
[----:B------:R-:W-:Y:S05]  /*1bbf0*/  BSYNC B1 ;  /* 0x0000000000017941 */ /* 0x000fea0003800000 */
.L_x_508:
        /* <DEDUP_REMOVED lines=13> */
.L_x_511:
[----:B------:R-:W-:Y:S05]  /*1bcd0*/  BSYNC B1 ;  /* 0x0000000000017941 */ /* 0x000fea0003800000 */
.L_x_510:
        /* <DEDUP_REMOVED lines=13> */
.L_x_513:
[----:B------:R-:W-:Y:S05]  /*1bdb0*/  BSYNC B1 ;  /* 0x0000000000017941 */ /* 0x000fea0003800000 */
.L_x_512:
        /* <DEDUP_REMOVED lines=13> */
.L_x_515:
[----:B------:R-:W-:Y:S05]  /*1be90*/  BSYNC B1 ;  /* 0x0000000000017941 */ /* 0x000fea0003800000 */
.L_x_514:
        /* <DEDUP_REMOVED lines=13> */
.L_x_517:
[----:B------:R-:W-:Y:S05]  /*1bf70*/  BSYNC B1 ;  /* 0x0000000000017941 */ /* 0x000fea0003800000 */
.L_x_516:
        /* <DEDUP_REMOVED lines=13> */
.L_x_519:
[----:B------:R-:W-:Y:S05]  /*1c050*/  BSYNC B1 ;  /* 0x0000000000017941 */ /* 0x000fea0003800000 */
.L_x_518:
        /* <DEDUP_REMOVED lines=13> */
.L_x_521:
[----:B------:R-:W-:Y:S05]  /*1c130*/  BSYNC B1 ;  /* 0x0000000000017941 */ /* 0x000fea0003800000 */
.L_x_520:
        /* <DEDUP_REMOVED lines=13> */
.L_x_523:
[----:B------:R-:W-:Y:S05]  /*1c210*/  BSYNC B1 ;  /* 0x0000000000017941 */ /* 0x000fea0003800000 */
.L_x_522:
        /* <DEDUP_REMOVED lines=13> */
.L_x_525:
[----:B------:R-:W-:Y:S05]  /*1c2f0*/  BSYNC B1 ;  /* 0x0000000000017941 */ /* 0x000fea0003800000 */
.L_x_524:
        /* <DEDUP_REMOVED lines=13> */
.L_x_527:
[----:B------:R-:W-:Y:S05]  /*1c3d0*/  BSYNC B1 ;  /* 0x0000000000017941 */ /* 0x000fea0003800000 */
.L_x_526:
        /* <DEDUP_REMOVED lines=13> */
.L_x_529:
[----:B------:R-:W-:Y:S05]  /*1c4b0*/  BSYNC B1 ;  /* 0x0000000000017941 */ /* 0x000fea0003800000 */
.L_x_528:
        /* <DEDUP_REMOVED lines=13> */
.L_x_531:
[----:B------:R-:W-:Y:S05]  /*1c590*/  BSYNC B1 ;  /* 0x0000000000017941 */ /* 0x000fea0003800000 */
.L_x_530:
        /* <DEDUP_REMOVED lines=13> */
.L_x_533:
[----:B------:R-:W-:Y:S05]  /*1c670*/  BSYNC B1 ;  /* 0x0000000000017941 */ /* 0x000fea0003800000 */
.L_x_532:
        /* <DEDUP_REMOVED lines=13> */
.L_x_535:
[----:B------:R-:W-:Y:S05]  /*1c750*/  BSYNC B1 ;  /* 0x0000000000017941 */ /* 0x000fea0003800000 */
.L_x_534:
        /* <DEDUP_REMOVED lines=13> */
.L_x_537:
[----:B------:R-:W-:Y:S05]  /*1c830*/  BSYNC B1 ;  /* 0x0000000000017941 */ /* 0x000fea0003800000 */
.L_x_536:
        /* <DEDUP_REMOVED lines=13> */
.L_x_539:
[----:B------:R-:W-:Y:S05]  /*1c910*/  BSYNC B1 ;  /* 0x0000000000017941 */ /* 0x000fea0003800000 */
.L_x_538:
        /* <DEDUP_REMOVED lines=13> */
.L_x_541:
[----:B------:R-:W-:Y:S05]  /*1c9f0*/  BSYNC B1 ;  /* 0x0000000000017941 */ /* 0x000fea0003800000 */
.L_x_540:
        /* <DEDUP_REMOVED lines=13> */
.L_x_543:
[----:B------:R-:W-:Y:S05]  /*1cad0*/  BSYNC B1 ;  /* 0x0000000000017941 */ /* 0x000fea0003800000 */
.L_x_542:
        /* <DEDUP_REMOVED lines=13> */
.L_x_545:
[----:B------:R-:W-:Y:S05]  /*1cbb0*/  BSYNC B1 ;  /* 0x0000000000017941 */ /* 0x000fea0003800000 */
.L_x_544:
        /* <DEDUP_REMOVED lines=13> */
.L_x_547:
[----:B------:R-:W-:Y:S05]  /*1cc90*/  BSYNC B1 ;  /* 0x0000000000017941 */ /* 0x000fea0003800000 */
.L_x_546:
[----:B--234-:R-:W2:Y:S01]  /*1cca0*/  LDL.LU R3, [R1+0x44c] ;  /* 0x00044c0001037983 */ /* 0x01cea20000300800 */
        /* <DEDUP_REMOVED lines=12> */
.L_x_549:
[----:B------:R-:W-:Y:S05]  /*1cd70*/  BSYNC B1 ;  /* 0x0000000000017941 */ /* 0x000fea0003800000 */
.L_x_548:
[----:B--2---:R-:W2:Y:S01]  /*1cd80*/  LDL.LU R3, [R1+0x450] ;  /* 0x0004500001037983 */ /* 0x004ea20000300800 */
        /* <DEDUP_REMOVED lines=12> */
.L_x_551:
[----:B------:R-:W-:Y:S05]  /*1ce50*/  BSYNC B1 ;  /* 0x0000000000017941 */ /* 0x000fea0003800000 */
.L_x_550:
[----:B------:R-:W-:Y:S05]  /*1ce60*/  @P2 BRA `(.L_x_552) ;  /* 0x00000048008c2947 */ /* 0x000fea0003800000 */
[----:B------:R-:W2:Y:S01]  /*1ce70*/  LDL.LU R2, [R1+0x454] ;  /* 0x0004540001027983 */ /* 0x000ea20000300800 */
[----:B-----5:R-:W-:-:S04]  /*1ce80*/  LOP3.LUT R0, R0, 0xff, RZ, 0xc0, !PT ;  /* 0x000000ff00007812 */ /* 0x020fc800078ec0ff */
[----:B------:R-:W-:-:S05]  /*1ce90*/  F2FP.F16.E4M3.UNPACK_B R0, R0 ;  /* 0x00000000ff00723e */ /* 0x000fca00020006ff */
[----:B------:R-:W-:-:S05]  /*1cea0*/  HADD2.F32 R0, -RZ, R0.H0_H0 ;  /* 0x20000000ff007230 */ /* 0x000fca0000004100 */
[----:B------:R-:W-:-:S04]  /*1ceb0*/  FMUL R0, R0, UR23 ;  /* 0x0000001700007c20 */ /* 0x000fc80008400000 */
[----:B--2---:R-:W-:-:S05]  /*1cec0*/  FFMA R0, R2, UR22, R0 ;  /* 0x0000001602007c23 */ /* 0x004fca0008000000 */
[----:B------:R-:W-:-:S05]  /*1ced0*/  F2FP.SATFINITE.E4M3.F32.PACK_AB_MERGE_C R3, RZ, R0, RZ ;  /* 0x00000000ff03723e */ /* 0x000fca00048070ff */
[----:B------:R2:W-:Y:S01]  /*1cee0*/  STG.E.U8 desc[UR20][R26.64+0xf9], R3 ;  /* 0x0000f9031a007986 */ /* 0x0005e2000c101114 */
[----:B------:R-:W-:Y:S05]  /*1cef0*/  BRA `(.L_x_552) ;  /* 0x0000004800687947 */ /* 0x000fea0003800000 */
.L_x_39:
[----:B------:R-:W-:Y:S01]  /*1cf00*/  ISETP.GE.AND P1, PT, R32, 0x1, PT ;  /* 0x000000012000780c */ /* 0x000fe20003f26270 */
[----:B------:R-:W-:Y:S01]  /*1cf10*/  FMUL R5, R5, UR22 ;  /* 0x0000001605057c20 */ /* 0x000fe20008400000 */
[----:B------:R-:W2:Y:S02]  /*1cf20*/  LDL.LU R37, [R1+0x200] ;  /* 0x0002000001257983 */ /* 0x000ea40000300800 */
[----:B------:R-:W-:Y:S02]  /*1cf30*/  ISETP.LT.OR P2, PT, R0, 0x2, !P1 ;  /* 0x000000020000780c */ /* 0x000fe40004f41670 */
[----:B------:R-:W-:Y:S01]  /*1cf40*/  F2FP.SATFINITE.E4M3.F32.PACK_AB_MERGE_C R5, RZ, R5, RZ ;  /* 0x00000005ff05723e */ /* 0x000fe200048070ff */
[----:B------:R-:W-:Y:S01]  /*1cf50*/  FMUL R4, R4, UR22 ;  /* 0x0000001604047c20 */ /* 0x000fe20008400000 */
[----:B------:R-:W-:Y:S01]  /*1cf60*/  FMUL R6, R6, UR22 ;  /* 0x0000001606067c20 */ /* 0x000fe20008400000 */
[----:B------:R-:W-:Y:S01]  /*1cf70*/  FMUL R7, R7, UR22 ;  /* 0x0000001607077c20 */ /* 0x000fe20008400000 */
[----:B------:R-:W-:Y:S01]  /*1cf80*/  ISETP.LT.OR P5, PT, R0, 0x9, !P1 ;  /* 0x000000090000780c */ /* 0x000fe20004fa1670 */
[----:B------:R-:W-:Y:S01]  /*1cf90*/  FMUL R8, R8, UR22 ;  /* 0x0000001608087c20 */ /* 0x000fe20008400000 */
[----:B------:R-:W-:Y:S01]  /*1cfa0*/  FMUL R9, R9, UR22 ;  /* 0x0000001609097c20 */ /* 0x000fe20008400000 */
[----:B------:R-:W-:Y:S01]  /*1cfb0*/  FMUL R10, R10, UR22 ;  /* 0x000000160a0a7c20 */ /* 0x000fe20008400000 */
[----:B------:R-:W-:Y:S01]  /*1cfc0*/  FMUL R11, R11, UR22 ;  /* 0x000000160b0b7c20 */ /* 0x000fe20008400000 */
[----:B------:R-:W-:Y:S01]  /*1cfd0*/  FMUL R12, R12, UR22 ;  /* 0x000000160c0c7c20 */ /* 0x000fe20008400000 */
[----:B------:R-:W-:Y:S01]  /*1cfe0*/  FMUL R13, R13, UR22 ;  /* 0x000000160d0d7c20 */ /* 0x000fe20008400000 */
[----:B------:R0:W-:Y:S01]  /*1cff0*/  @!P2 STG.E.U8 desc[UR20][R2.64+0x1], R5 ;  /* 0x000001050200a986 */ /* 0x0001e2000c101114 */
[----:B------:R-:W-:-:S02]  /*1d000*/  ISETP.LT.OR P2, PT, R0, 0x1, !P1 ;  /* 0x000000010000780c */ /* 0x000fc40004f41670 */
[----:B------:R-:W-:Y:S01]  /*1d010*/  F2FP.SATFINITE.E4M3.F32.PACK_AB_MERGE_C R4, RZ, R4, RZ ;  /* 0x00000004ff04723e */ /* 0x000fe200048070ff */
[----:B------:R-:W-:Y:S01]  /*1d020*/  FMUL R14, R14, UR22 ;  /* 0x000000160e0e7c20 */ /* 0x000fe20008400000 */
        /* <DEDUP_REMOVED lines=9> */
[----:B------:R-:W-:Y:S01]  /*1d0c0*/  @!P2 STG.E.U8 desc[UR20][R2.64], R4 ;  /* 0x000000040200a986 */ /* 0x000fe2000c101114 */
[----:B------:R-:W-:Y:S01]  /*1d0d0*/  ISETP.GE.AND P2, PT, R32, 0x9, PT ;  /* 0x000000092000780c */ /* 0x000fe20003f46270 */
[----:B------:R-:W-:Y:S01]  /*1d0e0*/  FMUL R152, R152, UR22 ;  /* 0x0000001698987c20 */ /* 0x000fe20008400000 */
[----:B------:R-:W-:Y:S01]  /*1d0f0*/  FMUL R153, R153, UR22 ;  /* 0x0000001699997c20 */ /* 0x000fe20008400000 */
[----:B------:R-:W-:Y:S01]  /*1d100*/  FMUL R154, R154, UR22 ;  /* 0x000000169a9a7c20 */ /* 0x000fe20008400000 */
[----:B------:R-:W-:Y:S01]  /*1d110*/  ISETP.LT.OR P3, PT, R0, 0x1, !P2 ;  /* 0x000000010000780c */ /* 0x000fe20005761670 */
[----:B------:R-:W-:Y:S01]  /*1d120*/  FMUL R155, R155, UR22 ;  /* 0x000000169b9b7c20 */ /* 0x000fe20008400000 */
[----:B------:R-:W-:Y:S01]  /*1d130*/  F2FP.SATFINITE.E4M3.F32.PACK_AB_MERGE_C R6, RZ, R6, RZ ;  /* 0x00000006ff06723e */ /* 0x000fe200048070ff */
[----:B------:R-:W-:Y:S01]  /*1d140*/  FMUL R156, R156, UR22 ;  /* 0x000000169c9c7c20 */ /* 0x000fe20008400000 */
        /* <DEDUP_REMOVED lines=10> */
[----:B------:R-:W-:-:S02]  /*1d1f0*/  ISETP.LT.OR P3, PT, R0, 0x2, !P2 ;  /* 0x000000020000780c */ /* 0x000fc40005761670 */
        /* <DEDUP_REMOVED lines=10> */
[----:B------:R-:W4:Y:S04]  /*1d2a0*/  LDL.LU R36, [R1+0x204] ;  /* 0x0002040001247983 */ /* 0x000f280000300800 */
[----:B------:R5:W-:Y:S01]  /*1d2b0*/  @!P3 STG.E.U8 desc[UR20][R24.64+0x1], R7 ;  /* 0x000001071800b986 */ /* 0x000be2000c101114 */
[----:B------:R-:W-:-:S03]  /*1d2c0*/  ISETP.LT.OR P3, PT, R0, 0xa, !P1 ;  /* 0x0000000a0000780c */ /* 0x000fc60004f61670 */
[----:B------:R-:W-:Y:S01]  /*1d2d0*/  @!P5 STG.E.U8 desc[UR20][R2.64+0x8], R8 ;  /* 0x000008080200d986 */ /* 0x000fe2000c101114 */
[C---:B------:R-:W-:Y:S02]  /*1d2e0*/  ISETP.LT.OR P5, PT, R0.reuse, 0x9, !P2 ;  /* 0x000000090000780c */ /* 0x040fe400057a1670 */
[----:B------:R-:W-:Y:S01]  /*1d2f0*/  F2FP.SATFINITE.E4M3.F32.PACK_AB_MERGE_C R10, RZ, R10, RZ ;  /* 0x0000000aff0a723e */ /* 0x000fe200048070ff */
[----:B------:R-:W3:Y:S01]  /*1d300*/  LDL.LU R35, [R1+0x208] ;  /* 0x0002080001237983 */ /* 0x000ee20000300800 */
[----:B------:R-:W-:Y:S02]  /*1d310*/  F2FP.SATFINITE.E4M3.F32.PACK_AB_MERGE_C R11, RZ, R11, RZ ;  /* 0x0000000bff0b723e */ /* 0x000fe400048070ff */
[----:B------:R-:W-:Y:S01]  /*1d320*/  F2FP.SATFINITE.E4M3.F32.PACK_AB_MERGE_C R12, RZ, R12, RZ ;  /* 0x0000000cff0c723e */ /* 0x000fe200048070ff */
[----:B------:R-:W-:Y:S01]  /*1d330*/  FMUL R173, R173, UR22 ;  /* 0x00000016adad7c20 */ /* 0x000fe20008400000 */
[----:B------:R-:W-:Y:S01]  /*1d340*/  F2FP.SATFINITE.E4M3.F32.PACK_AB_MERGE_C R13, RZ, R13, RZ ;  /* 0x0000000dff0d723e */ /* 0x000fe200048070ff */
[----:B------:R-:W-:Y:S01]  /*1d350*/  @!P3 STG.E.U8 desc[UR20][R2.64+0x9], R9 ;  /* 0x000009090200b986 */ /* 0x000fe2000c101114 */
[----:B------:R-:W-:-:S03]  /*1d360*/  ISETP.LT.OR P3, PT, R0, 0xa, !P2 ;  /* 0x0000000a0000780c */ /* 0x000fc60005761670 */
[----:B------:R-:W-:Y:S01]  /*1d370*/  @!P5 STG.E.U8 desc[UR20][R24.64+0x8], R10 ;  /* 0x0000080a1800d986 */ /* 0x000fe2000c101114 */
[----:B------:R-:W-:Y:S02]  /*1d380*/  ISETP.LT.OR P5, PT, R0, 0x11, !P1 ;  /* 0x000000110000780c */ /* 0x000fe40004fa1670 */
        /* <DEDUP_REMOVED lines=23> */
[----:B------:R-:W-:Y:S01]  /*1d500*/  ISETP.LT.OR P6, PT, R0, 0x29, !P2 ;  /* 0x000000290000780c */ /* 0x000fe200057c1670 */
[----:B------:R-:W3:Y:S01]  /*1d510*/  LDL.LU R30, [R1+0x218] ;  /* 0x00021800011e7983 */ /* 0x000ee20000300800 */
[----:B------:R-:W-:Y:S01]  /*1d520*/  F2FP.SATFINITE.E4M3.F32.PACK_AB_MERGE_C R152, RZ, R152, RZ ;  /* 0x00000098ff98723e */ /* 0x000fe200048070ff */
[----:B------:R-:W-:Y:S01]  /*1d530*/  FMUL R176, R176, UR22 ;  /* 0x00000016b0b07c20 */ /* 0x000fe20008400000 */
[----:B------:R-:W-:Y:S01]  /*1d540*/  F2FP.SATFINITE.E4M3.F32.PACK_AB_MERGE_C R153, RZ, R153, RZ ;  /* 0x00000099ff99723e */ /* 0x000fe200048070ff */
[----:B------:R-:W-:Y:S01]  /*1d550*/  @!P3 STG.E.U8 desc[UR20][R24.64+0x11], R15 ;  /* 0x0000110f1800b986 */ /* 0x000fe2000c101114 */
[C---:B------:R-:W-:Y:S01]  /*1d560*/  ISETP.LT.OR P3, PT, R0.reuse, 0x1a, !P1 ;  /* 0x0000001a0000780c */ /* 0x040fe20004f61670 */
[----:B------:R-:W-:Y:S01]  /*1d570*/  FMUL R177, R177, UR22 ;  /* 0x00000016b1b17c20 */ /* 0x000fe20008400000 */
[----:B------:R-:W-:Y:S01]  /*1d580*/  F2FP.SATFINITE.E4M3.F32.PACK_AB_MERGE_C R154, RZ, R154, RZ ;  /* 0x0000009aff9a723e */ /* 0x000fe200048070ff */
[----:B------:R-:W-:Y:S01]  /*1d590*/  @!P5 STG.E.U8 desc[UR20][R2.64+0x18], R16 ;  /* 0x000018100200d986 */ /* 0x000fe2000c101114 */
[----:B------:R-:W-:Y:S01]  /*1d5a0*/  ISETP.LT.OR P5, PT, R0, 0x19, !P2 ;  /* 0x000000190000780c */ /* 0x000fe200057a1670 */
[----:B------:R-:W-:Y:S01]  /*1d5b0*/  FMUL R178, R178, UR22 ;  /* 0x00000016b2b27c20 */ /* 0x000fe20008400000 */
[----:B------:R-:W-:Y:S01]  /*1d5c0*/  F2FP.SATFINITE.E4M3.F32.PACK_AB_MERGE_C R155, RZ, R155, RZ ;  /* 0x0000009bff9b723e */ /* 0x000fe200048070ff */
[----:B------:R-:W-:Y:S01]  /*1d5d0*/  FMUL R179, R179, UR22 ;  /* 0x00000016b3b37c20 */ /* 0x000fe20008400000 */
[----:B------:R-:W-:Y:S01]  /*1d5e0*/  F2FP.SATFINITE.E4M3.F32.PACK_AB_MERGE_C R156, RZ, R156, RZ ;  /* 0x0000009cff9c723e */ /* 0x000fe200048070ff */
[----:B------:R-:W-:Y:S01]  /*1d5f0*/  FMUL R180, R180, UR22 ;  /* 0x00000016b4b47c20 */ /* 0x000fe20008400000 */
[----:B------:R-:W-:Y:S01]  /*1d600*/  F2FP.SATFINITE.E4M3.F32.PACK_AB_MERGE_C R157, RZ, R157, RZ ;  /* 0x0000009dff9d723e */ /* 0x000fe200048070ff */
[----:B------:R-:W-:Y:S01]  /*1d610*/  FMUL R181, R181, UR22 ;  /* 0x00000016b5b57c20 */ /* 0x000fe20008400000 */
[----:B------:R-:W-:Y:S01]  /*1d620*/  F2FP.SATFINITE.E4M3.F32.PACK_AB_MERGE_C R158, RZ, R158, RZ ;  /* 0x0000009eff9e723e */ /* 0x000fe200048070ff */
[----:B------:R-:W-:Y:S01]  /*1d630*/  @!P3 STG.E.U8 desc[UR20][R2.64+0x19], R17 ;  /* 0x000019110200b986 */ /* 0x000fe2000c101114 */
[----:B------:R-:W-:Y:S01]  /*1d640*/  ISETP.LT.OR P3, PT, R0, 0x1a, !P2 ;  /* 0x0000001a0000780c */ /* 0x000fe20005761670 */
        /* <DEDUP_REMOVED lines=25> */
[----:B0-----:R-:W-:Y:S01]  /*1d7e0*/  F2FP.SATFINITE.E4M3.F32.PACK_AB_MERGE_C R5, RZ, R168, RZ ;  /* 0x000000a8ff05723e */ /* 0x001fe200048070ff */
[----:B------:R-:W-:Y:S01]  /*1d7f0*/  @!P3 STG.E.U8 desc[UR20][R2.64+0x21], R21 ;  /* 0x000021150200b986 */ /* 0x000fe2000c101114 */
[----:B------:R-:W-:Y:S01]  /*1d800*/  ISETP.LT.OR P3, PT, R0, 0x22, !P2 ;  /* 0x000000220000780c */ /* 0x000fe20005761670 */
[----:B------:R-:W-:Y:S01]  /*1d810*/  FMUL R192, R192, UR22 ;  /* 0x00000016c0c07c20 */ /* 0x000fe20008400000 */
[----:B------:R-:W-:Y:S01]  /*1d820*/  F2FP.SATFINITE.E4M3.F32.PACK_AB_MERGE_C R169, RZ, R169, RZ ;  /* 0x000000a9ffa9723e */ /* 0x000fe200048070ff */
[----:B------:R-:W-:Y:S01]  /*1d830*/  @!P5 STG.E.U8 desc[UR20][R24.64+0x20], R22 ;  /* 0x000020161800d986 */ /* 0x000fe2000c101114 */
[----:B------:R-:W-:Y:S01]  /*1d840*/  ISETP.LT.OR P5, PT, R0, 0x29, !P1 ;  /* 0x000000290000780c */ /* 0x000fe20004fa1670 */
[----:B------:R-:W-:Y:S01]  /*1d850*/  FMUL R193, R193, UR22 ;  /* 0x00000016c1c17c20 */ /* 0x000fe20008400000 */
[----:B-----5:R-:W-:Y:S01]  /*1d860*/  F2FP.SATFINITE.E4M3.F32.PACK_AB_MERGE_C R7, RZ, R170, RZ ;  /* 0x000000aaff07723e */ /* 0x020fe200048070ff */
        /* <DEDUP_REMOVED lines=75> */
[----:B------:R-:W-:Y:S01]  /*1dd20*/  FMUL R218, R218, UR22 ;  /* 0x00000016dada7c20 */ /* 0x000fe20008400000 */
        /* <DEDUP_REMOVED lines=11> */
[----:B------:R-:W-:Y:S01]  /*1dde0*/  FMUL R222, R222, UR22 ;  /* 0x00000016dede7c20 */ /* 0x000fe20008400000 */
[----:B------:R-:W-:Y:S01]  /*1ddf0*/  FMUL R223, R223, UR22 ;  /* 0x00000016dfdf7c20 */ /* 0x000fe20008400000 */
[----:B------:R-:W-:Y:S01]  /*1de00*/  FMUL R224, R224, UR22 ;  /* 0x00000016e0e07c20 */ /* 0x000fe20008400000 */
[----:B------:R0:W-:Y:S01]  /*1de10*/  @!P3 STG.E.U8 desc[UR20][R2.64+0x48], R5 ;  /* 0x000048050200b986 */ /* 0x0001e2000c101114 */
[C---:B------:R-:W-:Y:S01]  /*1de20*/  ISETP.LT.OR P3, PT, R0.reuse, 0x4a, !P2 ;  /* 0x0000004a0000780c */ /* 0x040fe20005761670 */
[----:B------:R-:W-:Y:S01]  /*1de30*/  FMUL R225, R225, UR22 ;  /* 0x00000016e1e17c20 */ /* 0x000fe20008400000 */
[----:B------:R-:W-:Y:S01]  /*1de40*/  F2FP.SATFINITE.E4M3.F32.PACK_AB_MERGE_C R221, RZ, R221, RZ ;  /* 0x000000ddffdd723e */ /* 0x000fe200048070ff */
[----:B------:R-:W-:Y:S01]  /*1de50*/  @!P6 STG.E.U8 desc[UR20][R2.64+0x49], R169 ;  /* 0x000049a90200e986 */ /* 0x000fe2000c101114 */
[----:B------:R-:W-:Y:S01]  /*1de60*/  ISETP.LT.OR P6, PT, R0, 0x51, !P1 ;  /* 0x000000510000780c */ /* 0x000fe20004fc1670 */
[----:B------:R-:W-:Y:S01]  /*1de70*/  FMUL R226, R226, UR22 ;  /* 0x00000016e2e27c20 */ /* 0x000fe20008400000 */
[----:B------:R-:W-:Y:S01]  /*1de80*/  F2FP.SATFINITE.E4M3.F32.PACK_AB_MERGE_C R223, RZ, R223, RZ ;  /* 0x000000dfffdf723e */ /* 0x000fe200048070ff */
[----:B------:R5:W-:Y:S01]  /*1de90*/  @!P5 STG.E.U8 desc[UR20][R24.64+0x48], R7 ;  /* 0x000048071800d986 */ /* 0x000be2000c101114 */
[----:B------:R-:W-:Y:S01]  /*1dea0*/  ISETP.LT.OR P5, PT, R0, 0x52, !P1 ;  /* 0x000000520000780c */ /* 0x000fe20004fa1670 */
[----:B------:R-:W-:Y:S01]  /*1deb0*/  FMUL R227, R227, UR22 ;  /* 0x00000016e3e37c20 */ /* 0x000fe20008400000 */
[----:B------:R-:W-:Y:S01]  /*1dec0*/  F2FP.SATFINITE.E4M3.F32.PACK_AB_MERGE_C R225, RZ, R225, RZ ;  /* 0x000000e1ffe1723e */ /* 0x000fe200048070ff */
[----:B------:R-:W-:Y:S01]  /*1ded0*/  FMUL R228, R228, UR22 ;  /* 0x00000016e4e47c20 */ /* 0x000fe20008400000 */
[----:B0-----:R-:W-:Y:S01]  /*1dee0*/  F2FP.SATFINITE.E4M3.F32.PACK_AB_MERGE_C R5, RZ, R172, RZ ;  /* 0x000000acff05723e */ /* 0x001fe200048070ff */
[----:B------:R-:W-:Y:S01]  /*1def0*/  @!P3 STG.E.U8 desc[UR20][R24.64+0x49], R171 ;  /* 0x000049ab1800b986 */ /* 0x000fe2000c101114 */
[C---:B------:R-:W-:Y:S01]  /*1df00*/  ISETP.LT.OR P3, PT, R0.reuse, 0x51, !P2 ;  /* 0x000000510000780c */ /* 0x040fe20005761670 */
[----:B------:R-:W-:Y:S01]  /*1df10*/  FMUL R229, R229, UR22 ;  /* 0x00000016e5e57c20 */ /* 0x000fe20008400000 */
[----:B------:R-:W-:Y:S01]  /*1df20*/  F2FP.SATFINITE.E4M3.F32.PACK_AB_MERGE_C R227, RZ, R227, RZ ;  /* 0x000000e3ffe3723e */ /* 0x000fe200048070ff */
[----:B------:R0:W-:Y:S01]  /*1df30*/  @!P6 STG.E.U8 desc[UR20][R2.64+0x50], R5 ;  /* 0x000050050200e986 */ /* 0x0001e2000c101114 */
[----:B------:R-:W-:Y:S01]  /*1df40*/  ISETP.LT.OR P6, PT, R0, 0x52, !P2 ;  /* 0x000000520000780c */ /* 0x000fe200057c1670 */
[----:B------:R-:W-:Y:S01]  /*1df50*/  FMUL R230, R230, UR22 ;  /* 0x00000016e6e67c20 */ /* 0x000fe20008400000 */
[----:B-----5:R-:W-:Y:S01]  /*1df60*/  F2FP.SATFINITE.E4M3.F32.PACK_AB_MERGE_C R7, RZ, R174, RZ ;  /* 0x000000aeff07723e */ /* 0x020fe200048070ff */
[----:B------:R-:W-:Y:S01]  /*1df70*/  @!P5 STG.E.U8 desc[UR20][R2.64+0x51], R173 ;  /* 0x000051ad0200d986 */ /* 0x000fe2000c101114 */
[----:B------:R-:W-:Y:S01]  /*1df80*/  ISETP.LT.OR P5, PT, R0, 0x59, !P1 ;  /* 0x000000590000780c */ /* 0x000fe20004fa1670 */
[----:B------:R-:W-:Y:S01]  /*1df90*/  FMUL R231, R231, UR22 ;  /* 0x00000016e7e77c20 */ /* 0x000fe20008400000 */
[----:B------:R-:W-:Y:S01]  /*1dfa0*/  F2FP.SATFINITE.E4M3.F32.PACK_AB_MERGE_C R229, RZ, R229, RZ ;  /* 0x000000e5ffe5723e */ /* 0x000fe200048070ff */
[----:B------:R-:W-:Y:S01]  /*1dfb0*/  FMUL R232, R232, UR22 ;  /* 0x00000016e8e87c20 */ /* 0x000fe20008400000 */
[----:B------:R-:W-:Y:S01]  /*1dfc0*/  FMUL R233, R233, UR22 ;  /* 0x00000016e9e97c20 */ /* 0x000fe20008400000 */
[----:B------:R5:W-:Y:S01]  /*1dfd0*/  @!P3 STG.E.U8 desc[UR20][R24.64+0x50], R7 ;  /* 0x000050071800b986 */ /* 0x000be2000c101114 */
[----:B------:R-:W-:Y:S01]  /*1dfe0*/  ISETP.LT.OR P3, PT, R0, 0x5a, !P1 ;  /* 0x0000005a0000780c */ /* 0x000fe20004f61670 */
        /* <DEDUP_REMOVED lines=9> */
[----:B------:R-:W-:Y:S01]  /*1e080*/  F2FP.SATFINITE.E4M3.F32.PACK_AB_MERGE_C R233, RZ, R233, RZ ;  /* 0x000000e9ffe9723e */ /* 0x000fe200048070ff */
[----:B--2---:R-:W-:Y:S01]  /*1e090*/  FMUL R4, R37, UR22 ;  /* 0x0000001625047c20 */ /* 0x004fe20008400000 */
[----:B-----5:R-:W-:Y:S01]  /*1e0a0*/  F2FP.SATFINITE.E4M3.F32.PACK_AB_MERGE_C R7, RZ, R178, RZ ;  /* 0x000000b2ff07723e */ /* 0x020fe200048070ff */
[----:B------:R-:W-:Y:S01]  /*1e0b0*/  @!P3 STG.E.U8 desc[UR20][R2.64+0x59], R177 ;  /* 0x000059b10200b986 */ /* 0x000fe2000c101114 */
[C---:B------:R-:W-:Y:S01]  /*1e0c0*/  ISETP.LT.OR P3, PT, R0.reuse, 0x61, !P1 ;  /* 0x000000610000780c */ /* 0x040fe20004f61670 */
[----:B------:R-:W-:Y:S01]  /*1e0d0*/  FMUL R237, R237, UR22 ;  /* 0x00000016eded7c20 */ /* 0x000fe20008400000 */
[----:B------:R-:W-:Y:S01]  /*1e0e0*/  F2FP.SATFINITE.E4M3.F32.PACK_AB_MERGE_C R235, RZ, R235, RZ ;  /* 0x000000ebffeb723e */ /* 0x000fe200048070ff */
[----:B------:R2:W-:Y:S01]  /*1e0f0*/  @!P6 STG.E.U8 desc[UR20][R24.64+0x58], R7 ;  /* 0x000058071800e986 */ /* 0x0005e2000c101114 */
[----:B------:R-:W-:-:S02]  /*1e100*/  ISETP.LT.OR P6, PT, R0, 0x62, !P1 ;  /* 0x000000620000780c */ /* 0x000fc40004fc1670 */
[----:B0-----:R-:W-:Y:S01]  /*1e110*/  F2FP.SATFINITE.E4M3.F32.PACK_AB_MERGE_C R5, RZ, R180, RZ ;  /* 0x000000b4ff05723e */ /* 0x001fe200048070ff */
[----:B------:R-:W-:Y:S01]  /*1e120*/  @!P5 STG.E.U8 desc[UR20][R24.64+0x59], R179 ;  /* 0x000059b31800d986 */ /* 0x000fe2000c101114 */
[C---:B------:R-:W-:Y:S02]  /*1e130*/  ISETP.LT.OR P5, PT, R0.reuse, 0x61, !P2 ;  /* 0x000000610000780c */ /* 0x040fe400057a1670 */
[----:B------:R-:W-:Y:S01]  /*1e140*/  F2FP.SATFINITE.E4M3.F32.PACK_AB_MERGE_C R9, RZ, R236, RZ ;  /* 0x000000ecff09723e */ /* 0x000fe200048070ff */
[----:B------:R-:W5:Y:S04]  /*1e150*/  LDL.LU R37, [R1+0x21c] ;  /* 0x00021c0001257983 */ /* 0x000f680000300800 */
[----:B------:R0:W-:Y:S01]  /*1e160*/  @!P3 STG.E.U8 desc[UR20][R2.64+0x60], R5 ;  /* 0x000060050200b986 */ /* 0x0001e2000c101114 */
[----:B------:R-:W-:-:S02]  /*1e170*/  ISETP.LT.OR P3, PT, R0, 0x62, !P2 ;  /* 0x000000620000780c */ /* 0x000fc40005761670 */
[----:B--2---:R-:W-:Y:S01]  /*1e180*/  F2FP.SATFINITE.E4M3.F32.PACK_AB_MERGE_C R7, RZ, R182, RZ ;  /* 0x000000b6ff07723e */ /* 0x004fe200048070ff */
[----:B------:R-:W-:Y:S01]  /*1e190*/  @!P6 STG.E.U8 desc[UR20][R2.64+0x61], R181 ;  /* 0x000061b50200e986 */ /* 0x000fe2000c101114 */
[----:B------:R-:W-:-:S03]  /*1e1a0*/  ISETP.LT.OR P6, PT, R0, 0x69, !P1 ;  /* 0x000000690000780c */ /* 0x000fc60004fc1670 */
[----:B------:R2:W-:Y:S01]  /*1e1b0*/  @!P5 STG.E.U8 desc[UR20][R24.64+0x60], R7 ;  /* 0x000060071800d986 */ /* 0x0005e2000c101114 */
[----:B------:R-:W-:Y:S02]  /*1e1c0*/  ISETP.LT.OR P5, PT, R0, 0x6a, !P1 ;  /* 0x0000006a0000780c */ /* 0x000fe40004fa1670 */
[----:B0-----:R-:W-:-:S03]  /*1e1d0*/  F2FP.SATFINITE.E4M3.F32.PACK_AB_MERGE_C R5, RZ, R184, RZ ;  /* 0x000000b8ff05723e */ /* 0x001fc600048070ff */
[----:B------:R-:W-:Y:S01]  /*1e1e0*/  @!P3 STG.E.U8 desc[UR20][R24.64+0x61], R183 ;  /* 0x000061b71800b986 */ /* 0x000fe2000c101114 */
[----:B------:R-:W-:-:S03]  /*1e1f0*/  ISETP.LT.OR P3, PT, R0, 0x69, !P2 ;  /* 0x000000690000780c */ /* 0x000fc60005761670 */
[----:B------:R0:W-:Y:S01]  /*1e200*/  @!P6 STG.E.U8 desc[UR20][R2.64+0x68], R5 ;  /* 0x000068050200e986 */ /* 0x0001e2000c101114 */
[C---:B------:R-:W-:Y:S02]  /*1e210*/  ISETP.LT.OR P6, PT, R0.reuse, 0x6a, !P2 ;  /* 0x0000006a0000780c */ /* 0x040fe400057c1670 */
[----:B--2---:R-:W-:Y:S01]  /*1e220*/  F2FP.SATFINITE.E4M3.F32.PACK_AB_MERGE_C R7, RZ, R186, RZ ;  /* 0x000000baff07723e */ /* 0x004fe200048070ff */
[----:B------:R-:W-:Y:S01]  /*1e230*/  @!P5 STG.E.U8 desc[UR20][R2.64+0x69], R185 ;  /* 0x000069b90200d986 */ /* 0x000fe2000c101114 */
[----:B------:R-:W-:-:S05]  /*1e240*/  ISETP.LT.OR P5, PT, R0, 0x71, !P1 ;  /* 0x000000710000780c */ /* 0x000fca0004fa1670 */
[----:B------:R2:W-:Y:S01]  /*1e250*/  @!P3 STG.E.U8 desc[UR20][R24.64+0x68], R7 ;  /* 0x000068071800b986 */ /* 0x0005e2000c101114 */
[C---:B------:R-:W-:Y:S02]  /*1e260*/  ISETP.LT.OR P3, PT, R0.reuse, 0x72, !P1 ;  /* 0x000000720000780c */ /* 0x040fe40004f61670 */
[----:B0-----:R-:W-:Y:S01]  /*1e270*/  F2FP.SATFINITE.E4M3.F32.PACK_AB_MERGE_C R5, RZ, R188, RZ ;  /* 0x000000bcff05723e */ /* 0x001fe200048070ff */
[----:B------:R-:W-:Y:S01]  /*1e280*/  @!P6 STG.E.U8 desc[UR20][R24.64+0x69], R187 ;  /* 0x000069bb1800e986 */ /* 0x000fe2000c101114 */
[----:B------:R-:W-:-:S03]  /*1e290*/  ISETP.LT.OR P6, PT, R0, 0x71, !P2 ;  /* 0x000000710000780c */ /* 0x000fc600057c1670 */
[----:B------:R0:W-:Y:S01]  /*1e2a0*/  @!P5 STG.E.U8 desc[UR20][R2.64+0x70], R5 ;  /* 0x000070050200d986 */ /* 0x0001e2000c101114 */
[----:B------:R-:W-:Y:S02]  /*1e2b0*/  ISETP.LT.OR P5, PT, R0, 0x72, !P2 ;  /* 0x000000720000780c */ /* 0x000fe400057a1670 */
[----:B--2---:R-:W-:-:S03]  /*1e2c0*/  F2FP.SATFINITE.E4M3.F32.PACK_AB_MERGE_C R7, RZ, R190, RZ ;  /* 0x000000beff07723e */ /* 0x004fc600048070ff */
[----:B------:R-:W-:Y:S01]  /*1e2d0*/  @!P3 STG.E.U8 desc[UR20][R2.64+0x71], R189 ;  /* 0x000071bd0200b986 */ /* 0x000fe2000c101114 */
[----:B------:R-:W-:-:S03]  /*1e2e0*/  ISETP.LT.OR P3, PT, R0, 0x79, !P1 ;  /* 0x000000790000780c */ /* 0x000fc60004f61670 */
[----:B------:R2:W-:Y:S01]  /*1e2f0*/  @!P6 STG.E.U8 desc[UR20][R24.64+0x70], R7 ;  /* 0x000070071800e986 */ /* 0x0005e2000c101114 */
[C---:B------:R-:W-:Y:S02]  /*1e300*/  ISETP.LT.OR P6, PT, R0.reuse, 0x7a, !P1 ;  /* 0x0000007a0000780c */ /* 0x040fe40004fc1670 */
[----:B0-----:R-:W-:Y:S01]  /*1e310*/  F2FP.SATFINITE.E4M3.F32.PACK_AB_MERGE_C R5, RZ, R192, RZ ;  /* 0x000000c0ff05723e */ /* 0x001fe200048070ff */
[----:B------:R-:W-:Y:S01]  /*1e320*/  @!P5 STG.E.U8 desc[UR20][R24.64+0x71], R191 ;  /* 0x000071bf1800d986 */ /* 0x000fe2000c101114 */
[----:B------:R-:W-:-:S05]  /*1e330*/  ISETP.LT.OR P5, PT, R0, 0x79, !P2 ;  /* 0x000000790000780c */ /* 0x000fca00057a1670 */
[----:B------:R0:W-:Y:S01]  /*1e340*/  @!P3 STG.E.U8 desc[UR20][R2.64+0x78], R5 ;  /* 0x000078050200b986 */ /* 0x0001e2000c101114 */
[C---:B------:R-:W-:Y:S02]  /*1e350*/  ISETP.LT.OR P3, PT, R0.reuse, 0x7a, !P2 ;  /* 0x0000007a0000780c */ /* 0x040fe40005761670 */
        /* <DEDUP_REMOVED lines=104> */
[----:B------:R-:W-:-:S03]  /*1e9e0*/  ISETP.LT.OR P3, PT, R0, 0xd2, !P1 ;  /* 0x000000d20000780c */ /* 0x000fc60004f61670 */
[----:B------:R-:W-:Y:S01]  /*1e9f0*/  @!P6 STG.E.U8 desc[UR20][R24.64+0xc9], R235 ;  /* 0x0000c9eb1800e986 */ /* 0x000fe2000c101114 */
[----:B------:R-:W-:Y:S01]  /*1ea00*/  ISETP.LT.OR P6, PT, R0, 0xd1, !P2 ;  /* 0x000000d10000780c */ /* 0x000fe200057c1670 */
[----:B----4-:R-:W-:Y:S02]  /*1ea10*/  FMUL R5, R36, UR22 ;  /* 0x0000001624057c20 */ /* 0x010fe40008400000 */
[----:B------:R-:W2:Y:S01]  /*1ea20*/  LDL.LU R36, [R1+0x220] ;  /* 0x0002200001247983 */ /* 0x000ea20000300800 */
[----:B0-----:R-:W-:Y:S01]  /*1ea30*/  F2FP.SATFINITE.E4M3.F32.PACK_AB_MERGE_C R7, RZ, R4, RZ ;  /* 0x00000004ff07723e */ /* 0x001fe200048070ff */
[----:B---3--:R-:W-:Y:S02]  /*1ea40*/  FMUL R4, R35, UR22 ;  /* 0x0000001623047c20 */ /* 0x008fe40008400000 */
[----:B------:R0:W-:Y:S01]  /*1ea50*/  @!P5 STG.E.U8 desc[UR20][R2.64+0xd0], R9 ;  /* 0x0000d0090200d986 */ /* 0x0001e2000c101114 */
[----:B------:R-:W-:Y:S02]  /*1ea60*/  F2FP.SATFINITE.E4M3.F32.PACK_AB_MERGE_C R237, RZ, R237, RZ ;  /* 0x000000edffed723e */ /* 0x000fe400048070ff */
[----:B------:R-:W-:Y:S01]  /*1ea70*/  F2FP.SATFINITE.E4M3.F32.PACK_AB_MERGE_C R11, RZ, R5, RZ ;  /* 0x00000005ff0b723e */ /* 0x000fe200048070ff */
[----:B------:R-:W3:Y:S01]  /*1ea80*/  LDL.LU R35, [R1+0x224] ;  /* 0x0002240001237983 */ /* 0x000ee20000300800 */
[----:B------:R-:W-:-:S03]  /*1ea90*/  FMUL R5, R34, UR22 ;  /* 0x0000001622057c20 */ /* 0x000fc60008400000 */
[----:B------:R-:W4:Y:S01]  /*1eaa0*/  LDL.LU R34, [R1+0x228] ;  /* 0x0002280001227983 */ /* 0x000f220000300800 */
[----:B0-----:R-:W-:Y:S01]  /*1eab0*/  F2FP.SATFINITE.E4M3.F32.PACK_AB_MERGE_C R9, RZ, R4, RZ ;  /* 0x00000004ff09723e */ /* 0x001fe200048070ff */
[----:B------:R-:W-:Y:S02]  /*1eac0*/  FMUL R4, R33, UR22 ;  /* 0x0000001621047c20 */ /* 0x000fe40008400000 */
[----:B------:R-:W-:Y:S01]  /*1ead0*/  @!P3 STG.E.U8 desc[UR20][R2.64+0xd1], R237 ;  /* 0x0000d1ed0200b986 */ /* 0x000fe2000c101114 */
[----:B------:R-:W-:-:S03]  /*1eae0*/  F2FP.SATFINITE.E4M3.F32.PACK_AB_MERGE_C R13, RZ, R5, RZ ;  /* 0x00000005ff0d723e */ /* 0x000fc600048070ff */
[----:B------:R0:W-:Y:S01]  /*1eaf0*/  @!P6 STG.E.U8 desc[UR20][R24.64+0xd0], R7 ;  /* 0x0000d0071800e986 */ /* 0x0001e2000c101114 */
[----:B------:R-:W-:-:S03]  /*1eb00*/  FMUL R5, R30, UR22 ;  /* 0x000000161e057c20 */ /* 0x000fc60008400000 */
[----:B------:R-:W4:Y:S01]  /*1eb10*/  LDL.LU R33, [R1+0x22c] ;  /* 0x00022c0001217983 */ /* 0x000f220000300800 */
[----:B0-----:R-:W-:Y:S01]  /*1eb20*/  F2FP.SATFINITE.E4M3.F32.PACK_AB_MERGE_C R7, RZ, R4, RZ ;  /* 0x00000004ff07723e */ /* 0x001fe200048070ff */
[----:B------:R-:W-:Y:S02]  /*1eb30*/  FMUL R4, R31, UR22 ;  /* 0x000000161f047c20 */ /* 0x000fe40008400000 */
[----:B------:R-:W4:Y:S04]  /*1eb40*/  LDL.LU R31, [R1+0x230] ;  /* 0x00023000011f7983 */ /* 0x000f280000300800 */
[----:B------:R-:W4:Y:S01]  /*1eb50*/  LDL.LU R30, [R1+0x234] ;  /* 0x00023400011e7983 */ /* 0x000f220000300800 */
[C---:B------:R-:W-:Y:S02]  /*1eb60*/  ISETP.LT.OR P5, PT, R0.reuse, 0xd2, !P2 ;  /* 0x000000d20000780c */ /* 0x040fe400057a1670 */
[C---:B------:R-:W-:Y:S01]  /*1eb70*/  ISETP.LT.OR P3, PT, R0.reuse, 0xd9, !P1 ;  /* 0x000000d90000780c */ /* 0x040fe20004f61670 */
[----:B-----5:R-:W-:Y:S01]  /*1eb80*/  FMUL R6, R37, UR22 ;  /* 0x0000001625067c20 */ /* 0x020fe20008400000 */
[C---:B------:R-:W-:Y:S01]  /*1eb90*/  ISETP.LT.OR P6, PT, R0.reuse, 0xda, !P1 ;  /* 0x000000da0000780c */ /* 0x040fe20004fc1670 */
[----:B------:R-:W5:Y:S04]  /*1eba0*/  LDL.LU R38, [R1+0x238] ;  /* 0x0002380001267983 */ /* 0x000f680000300800 */
[----:B------:R-:W5:Y:S04]  /*1ebb0*/  LDL.LU R37, [R1+0x23c] ;  /* 0x00023c0001257983 */ /* 0x000f680000300800 */
[----:B------:R0:W-:Y:S01]  /*1ebc0*/  @!P5 STG.E.U8 desc[UR20][R24.64+0xd1], R11 ;  /* 0x0000d10b1800d986 */ /* 0x0001e2000c101114 */
[----:B------:R-:W-:-:S03]  /*1ebd0*/  ISETP.LT.OR P5, PT, R0, 0xd9, !P2 ;  /* 0x000000d90000780c */ /* 0x000fc600057a1670 */
[----:B------:R1:W-:Y:S01]  /*1ebe0*/  @!P3 STG.E.U8 desc[UR20][R2.64+0xd8], R9 ;  /* 0x0000d8090200b986 */ /* 0x0003e2000c101114 */
[----:B------:R-:W-:-:S03]  /*1ebf0*/  ISETP.LT.OR P3, PT, R0, 0xda, !P2 ;  /* 0x000000da0000780c */ /* 0x000fc60005761670 */
[----:B------:R1:W-:Y:S01]  /*1ec00*/  @!P6 STG.E.U8 desc[UR20][R2.64+0xd9], R13 ;  /* 0x0000d90d0200e986 */ /* 0x0003e2000c101114 */
[----:B------:R-:W-:Y:S02]  /*1ec10*/  ISETP.LT.OR P6, PT, R0, 0xe1, !P1 ;  /* 0x000000e10000780c */ /* 0x000fe40004fc1670 */
[----:B0-----:R-:W-:-:S03]  /*1ec20*/  F2FP.SATFINITE.E4M3.F32.PACK_AB_MERGE_C R11, RZ, R4, RZ ;  /* 0x00000004ff0b723e */ /* 0x001fc600048070ff */
[----:B------:R0:W-:Y:S01]  /*1ec30*/  @!P5 STG.E.U8 desc[UR20][R24.64+0xd8], R7 ;  /* 0x0000d8071800d986 */ /* 0x0001e2000c101114 */
[----:B-1----:R-:W-:-:S03]  /*1ec40*/  F2FP.SATFINITE.E4M3.F32.PACK_AB_MERGE_C R9, RZ, R5, RZ ;  /* 0x00000005ff09723e */ /* 0x002fc600048070ff */
[----:B------:R-:W-:Y:S04]  /*1ec50*/  @!P3 STG.E.U8 desc[UR20][R24.64+0xd9], R11 ;  /* 0x0000d90b1800b986 */ /* 0x000fe8000c101114 */
[----:B------:R1:W-:Y:S01]  /*1ec60*/  @!P6 STG.E.U8 desc[UR20][R2.64+0xe0], R9 ;  /* 0x0000e0090200e986 */ /* 0x0003e2000c101114 */
[----:B------:R-:W-:Y:S01]  /*1ec70*/  F2FP.SATFINITE.E4M3.F32.PACK_AB_MERGE_C R13, RZ, R6, RZ ;  /* 0x00000006ff0d723e */ /* 0x000fe200048070ff */
[----:B--2---:R-:W-:Y:S02]  /*1ec80*/  FMUL R4, R36, UR22 ;  /* 0x0000001624047c20 */ /* 0x004fe40008400000 */
[----:B------:R-:W2:Y:S03]  /*1ec90*/  LDL.LU R36, [R1+0x240] ;  /* 0x0002400001247983 */ /* 0x000ea60000300800 */
[----:B0-----:R-:W-:Y:S01]  /*1eca0*/  F2FP.SATFINITE.E4M3.F32.PACK_AB_MERGE_C R7, RZ, R4, RZ ;  /* 0x00000004ff07723e */ /* 0x001fe200048070ff */
[----:B---3--:R-:W-:-:S02]  /*1ecb0*/  FMUL R5, R35, UR22 ;  /* 0x0000001623057c20 */ /* 0x008fc40008400000 */
[----:B------:R-:W3:Y:S01]  /*1ecc0*/  LDL.LU R35, [R1+0x244] ;  /* 0x0002440001237983 */ /* 0x000ee20000300800 */
[----:B----4-:R-:W-:-:S03]  /*1ecd0*/  FMUL R4, R34, UR22 ;  /* 0x0000001622047c20 */ /* 0x010fc60008400000 */
[----:B------:R-:W4:Y:S01]  /*1ece0*/  LDL.LU R34, [R1+0x248] ;  /* 0x0002480001227983 */ /* 0x000f220000300800 */
[----:B------:R-:W-:Y:S02]  /*1ecf0*/  F2FP.SATFINITE.E4M3.F32.PACK_AB_MERGE_C R15, RZ, R5, RZ ;  /* 0x00000005ff0f723e */ /* 0x000fe400048070ff */
[----:B-1----:R-:W-:Y:S01]  /*1ed00*/  F2FP.SATFINITE.E4M3.F32.PACK_AB_MERGE_C R9, RZ, R4, RZ ;  /* 0x00000004ff09723e */ /* 0x002fe200048070ff */
[----:B------:R-:W-:Y:S02]  /*1ed10*/  FMUL R4, R33, UR22 ;  /* 0x0000001621047c20 */ /* 0x000fe40008400000 */
[----:B------:R-:W4:Y:S01]  /*1ed20*/  LDL.LU R33, [R1+0x24c] ;  /* 0x00024c0001217983 */ /* 0x000f220000300800 */
[----:B------:R-:W-:-:S03]  /*1ed30*/  FMUL R5, R31, UR22 ;  /* 0x000000161f057c20 */ /* 0x000fc60008400000 */
[----:B------:R-:W4:Y:S01]  /*1ed40*/  LDL.LU R31, [R1+0x250] ;  /* 0x00025000011f7983 */ /* 0x000f220000300800 */
[----:B------:R-:W-:-:S03]  /*1ed50*/  FMUL R6, R30, UR22 ;  /* 0x000000161e067c20 */ /* 0x000fc60008400000 */
[----:B------:R-:W4:Y:S01]  /*1ed60*/  LDL.LU R30, [R1+0x254] ;  /* 0x00025400011e7983 */ /* 0x000f220000300800 */
[C---:B------:R-:W-:Y:S02]  /*1ed70*/  ISETP.LT.OR P5, PT, R0.reuse, 0xe2, !P1 ;  /* 0x000000e20000780c */ /* 0x040fe40004fa1670 */
[C---:B------:R-:W-:Y:S02]  /*1ed80*/  ISETP.LT.OR P3, PT, R0.reuse, 0xe1, !P2 ;  /* 0x000000e10000780c */ /* 0x040fe40005761670 */
[----:B------:R-:W-:-:S09]  /*1ed90*/  ISETP.LT.OR P6, PT, R0, 0xe2, !P2 ;  /* 0x000000e20000780c */ /* 0x000fd200057c1670 */
[----:B------:R-:W-:Y:S01]  /*1eda0*/  @!P5 STG.E.U8 desc[UR20][R2.64+0xe1], R13 ;  /* 0x0000e10d0200d986 */ /* 0x000fe2000c101114 */
[----:B------:R-:W-:-:S03]  /*1edb0*/  ISETP.LT.OR P5, PT, R0, 0xe9, !P1 ;  /* 0x000000e90000780c */ /* 0x000fc60004fa1670 */
[----:B------:R0:W-:Y:S01]  /*1edc0*/  @!P3 STG.E.U8 desc[UR20][R24.64+0xe0], R7 ;  /* 0x0000e0071800b986 */ /* 0x0001e2000c101114 */
[----:B------:R-:W-:-:S03]  /*1edd0*/  ISETP.LT.OR P3, PT, R0, 0xea, !P1 ;  /* 0x000000ea0000780c */ /* 0x000fc60004f61670 */
[----:B------:R1:W-:Y:S01]  /*1ede0*/  @!P6 STG.E.U8 desc[UR20][R24.64+0xe1], R15 ;  /* 0x0000e10f1800e986 */ /* 0x0003e2000c101114 */
[----:B------:R-:W-:Y:S02]  /*1edf0*/  ISETP.LT.OR P6, PT, R0, 0xe9, !P2 ;  /* 0x000000e90000780c */ /* 0x000fe400057c1670 */
[----:B------:R-:W-:Y:S01]  /*1ee00*/  F2FP.SATFINITE.E4M3.F32.PACK_AB_MERGE_C R11, RZ, R4, RZ ;  /* 0x00000004ff0b723e */ /* 0x000fe200048070ff */
[----:B-----5:R-:W-:Y:S02]  /*1ee10*/  FMUL R4, R38, UR22 ;  /* 0x0000001626047c20 */ /* 0x020fe40008400000 */
[----:B------:R5:W-:Y:S01]  /*1ee20*/  @!P5 STG.E.U8 desc[UR20][R2.64+0xe8], R9 ;  /* 0x0000e8090200d986 */ /* 0x000be2000c101114 */
[----:B------:R-:W-:Y:S02]  /*1ee30*/  ISETP.LT.OR P5, PT, R0, 0xea, !P2 ;  /* 0x000000ea0000780c */ /* 0x000fe400057a1670 */
[----:B0-----:R-:W-:Y:S01]  /*1ee40*/  F2FP.SATFINITE.E4M3.F32.PACK_AB_MERGE_C R7, RZ, R5, RZ ;  /* 0x00000005ff07723e */ /* 0x001fe200048070ff */
[----:B------:R-:W-:Y:S01]  /*1ee50*/  FMUL R5, R37, UR22 ;  /* 0x0000001625057c20 */ /* 0x000fe20008400000 */
[----:B------:R-:W-:-:S04]  /*1ee60*/  F2FP.SATFINITE.E4M3.F32.PACK_AB_MERGE_C R13, RZ, R6, RZ ;  /* 0x00000006ff0d723e */ /* 0x000fc800048070ff */
[----:B-1----:R-:W-:Y:S02]  /*1ee70*/  F2FP.SATFINITE.E4M3.F32.PACK_AB_MERGE_C R15, RZ, R5, RZ ;  /* 0x00000005ff0f723e */ /* 0x002fe400048070ff */
[----:B-----5:R-:W-:Y:S01]  /*1ee80*/  F2FP.SATFINITE.E4M3.F32.PACK_AB_MERGE_C R9, RZ, R4, RZ ;  /* 0x00000004ff09723e */ /* 0x020fe200048070ff */
[----:B------:R-:W-:Y:S04]  /*1ee90*/  @!P3 STG.E.U8 desc[UR20][R2.64+0xe9], R11 ;  /* 0x0000e90b0200b986 */ /* 0x000fe8000c101114 */
[----:B------:R0:W-:Y:S04]  /*1eea0*/  @!P6 STG.E.U8 desc[UR20][R24.64+0xe8], R7 ;  /* 0x0000e8071800e986 */ /* 0x0001e8000c101114 */
[----:B------:R1:W-:Y:S01]  /*1eeb0*/  @!P5 STG.E.U8 desc[UR20][R24.64+0xe9], R13 ;  /* 0x0000e90d1800d986 */ /* 0x0003e2000c101114 */
[----:B--2---:R-:W-:-:S05]  /*1eec0*/  FMUL R4, R36, UR22 ;  /* 0x0000001624047c20 */ /* 0x004fca0008400000 */
[----:B0-----:R-:W-:Y:S01]  /*1eed0*/  F2FP.SATFINITE.E4M3.F32.PACK_AB_MERGE_C R7, RZ, R4, RZ ;  /* 0x00000004ff07723e */ /* 0x001fe200048070ff */
[----:B---3--:R-:W-:Y:S02]  /*1eee0*/  FMUL R5, R35, UR22 ;  /* 0x0000001623057c20 */ /* 0x008fe40008400000 */
[----:B------:R-:W2:Y:S01]  /*1eef0*/  LDL.LU R35, [R1+0x258] ;  /* 0x0002580001237983 */ /* 0x000ea20000300800 */
[----:B----4-:R-:W-:-:S03]  /*1ef00*/  FMUL R6, R34, UR22 ;  /* 0x0000001622067c20 */ /* 0x010fc60008400000 */
[----:B------:R-:W3:Y:S01]  /*1ef10*/  LDL.LU R37, [R1+0x25c] ;  /* 0x00025c0001257983 */ /* 0x000ee20000300800 */
[----:B------:R-:W-:-:S03]  /*1ef20*/  F2FP.SATFINITE.E4M3.F32.PACK_AB_MERGE_C R11, RZ, R5, RZ ;  /* 0x00000005ff0b723e */ /* 0x000fc600048070ff */
[----:B------:R-:W4:Y:S01]  /*1ef30*/  LDL.LU R34, [R1+0x260] ;  /* 0x0002600001227983 */ /* 0x000f220000300800 */
[----:B-1----:R-:W-:Y:S01]  /*1ef40*/  F2FP.SATFINITE.E4M3.F32.PACK_AB_MERGE_C R13, RZ, R6, RZ ;  /* 0x00000006ff0d723e */ /* 0x002fe200048070ff */
[----:B------:R-:W-:Y:S02]  /*1ef50*/  FMUL R4, R33, UR22 ;  /* 0x0000001621047c20 */ /* 0x000fe40008400000 */
[----:B------:R-:W5:Y:S01]  /*1ef60*/  LDL.LU R33, [R1+0x264] ;  /* 0x0002640001217983 */ /* 0x000f620000300800 */
[----:B------:R-:W-:-:S03]  /*1ef70*/  FMUL R5, R31, UR22 ;  /* 0x000000161f057c20 */ /* 0x000fc60008400000 */
[----:B------:R-:W5:Y:S01]  /*1ef80*/  LDL.LU R31, [R1+0x268] ;  /* 0x00026800011f7983 */ /* 0x000f620000300800 */
[----:B------:R-:W-:-:S03]  /*1ef90*/  FMUL R6, R30, UR22 ;  /* 0x000000161e067c20 */ /* 0x000fc60008400000 */
[----:B------:R-:W5:Y:S01]  /*1efa0*/  LDL.LU R30, [R1+0x26c] ;  /* 0x00026c00011e7983 */ /* 0x000f620000300800 */
[C---:B------:R-:W-:Y:S02]  /*1efb0*/  ISETP.LT.OR P3, PT, R0.reuse, 0xf1, !P1 ;  /* 0x000000f10000780c */ /* 0x040fe40004f61670 */
[C---:B------:R-:W-:Y:S01]  /*1efc0*/  ISETP.LT.OR P6, PT, R0.reuse, 0xf2, !P1 ;  /* 0x000000f20000780c */ /* 0x040fe20004fc1670 */
[----:B------:R-:W5:Y:S01]  /*1efd0*/  LDL.LU R36, [R1+0x270] ;  /* 0x0002700001247983 */ /* 0x000f620000300800 */
[----:B------:R-:W-:-:S09]  /*1efe0*/  ISETP.LT.OR P5, PT, R0, 0xf1, !P2 ;  /* 0x000000f10000780c */ /* 0x000fd200057a1670 */
[----:B------:R0:W-:Y:S01]  /*1eff0*/  @!P3 STG.E.U8 desc[UR20][R2.64+0xf0], R9 ;  /* 0x0000f0090200b986 */ /* 0x0001e2000c101114 */
[----:B------:R-:W-:-:S03]  /*1f000*/  ISETP.LT.OR P3, PT, R0, 0xf2, !P2 ;  /* 0x000000f20000780c */ /* 0x000fc60005761670 */
[----:B------:R1:W-:Y:S01]  /*1f010*/  @!P6 STG.E.U8 desc[UR20][R2.64+0xf1], R15 ;  /* 0x0000f10f0200e986 */ /* 0x0003e2000c101114 */
[C---:B------:R-:W-:Y:S02]  /*1f020*/  ISETP.LT.OR P6, PT, R0.reuse, 0xf9, !P1 ;  /* 0x000000f90000780c */ /* 0x040fe40004fc1670 */
[----:B------:R-:W-:Y:S01]  /*1f030*/  ISETP.LT.OR P1, PT, R0, 0xfa, !P1 ;  /* 0x000000fa0000780c */ /* 0x000fe20004f21670 */
[----:B------:R1:W-:Y:S01]  /*1f040*/  @!P5 STG.E.U8 desc[UR20][R24.64+0xf0], R7 ;  /* 0x0000f0071800d986 */ /* 0x0003e2000c101114 */
[----:B0-----:R-:W-:Y:S02]  /*1f050*/  F2FP.SATFINITE.E4M3.F32.PACK_AB_MERGE_C R9, RZ, R5, RZ ;  /* 0x00000005ff09723e */ /* 0x001fe400048070ff */
[----:B-1----:R-:W-:Y:S02]  /*1f060*/  F2FP.SATFINITE.E4M3.F32.PACK_AB_MERGE_C R15, RZ, R6, RZ ;  /* 0x00000006ff0f723e */ /* 0x002fe400048070ff */
[----:B------:R-:W-:Y:S01]  /*1f070*/  F2FP.SATFINITE.E4M3.F32.PACK_AB_MERGE_C R7, RZ, R4, RZ ;  /* 0x00000004ff07723e */ /* 0x000fe200048070ff */
[----:B------:R0:W-:Y:S04]  /*1f080*/  @!P3 STG.E.U8 desc[UR20][R24.64+0xf1], R11 ;  /* 0x0000f10b1800b986 */ /* 0x0001e8000c101114 */
[----:B------:R-:W-:Y:S04]  /*1f090*/  @!P6 STG.E.U8 desc[UR20][R2.64+0xf8], R13 ;  /* 0x0000f80d0200e986 */ /* 0x000fe8000c101114 */
[----:B------:R5:W-:Y:S01]  /*1f0a0*/  @!P1 STG.E.U8 desc[UR20][R2.64+0xf9], R7 ;  /* 0x0000f90702009986 */ /* 0x000be2000c101114 */
[----:B--2---:R-:W-:-:S03]  /*1f0b0*/  FMUL R4, R35, UR22 ;  /* 0x0000001623047c20 */ /* 0x004fc60008400000 */
[----:B------:R-:W2:Y:S01]  /*1f0c0*/  LDL.LU R35, [R1+0x274] ;  /* 0x0002740001237983 */ /* 0x000ea20000300800 */
[----:B---3--:R-:W-:-:S03]  /*1f0d0*/  FMUL R5, R37, UR22 ;  /* 0x0000001625057c20 */ /* 0x008fc60008400000 */
[----:B------:R-:W3:Y:S01]  /*1f0e0*/  LDL.LU R37, [R1+0x278] ;  /* 0x0002780001257983 */ /* 0x000ee20000300800 */
[----:B----4-:R-:W-:-:S03]  /*1f0f0*/  FMUL R6, R34, UR22 ;  /* 0x0000001622067c20 */ /* 0x010fc60008400000 */
[----:B------:R-:W4:Y:S01]  /*1f100*/  LDL.LU R34, [R1+0x27c] ;  /* 0x00027c0001227983 */ /* 0x000f220000300800 */
[----:B0-----:R-:W-:Y:S01]  /*1f110*/  F2FP.SATFINITE.E4M3.F32.PACK_AB_MERGE_C R11, RZ, R4, RZ ;  /* 0x00000004ff0b723e */ /* 0x001fe200048070ff */
[----:B-----5:R-:W-:Y:S02]  /*1f120*/  FMUL R2, R33, UR22 ;  /* 0x0000001621027c20 */ /* 0x020fe40008400000 */
[----:B------:R-:W5:Y:S01]  /*1f130*/  LDL.LU R33, [R1+0x280] ;  /* 0x0002800001217983 */ /* 0x000f620000300800 */
[----:B------:R-:W-:-:S03]  /*1f140*/  FMUL R3, R31, UR22 ;  /* 0x000000161f037c20 */ /* 0x000fc60008400000 */
[----:B------:R-:W5:Y:S01]  /*1f150*/  LDL.LU R31, [R1+0x284] ;  /* 0x00028400011f7983 */ /* 0x000f620000300800 */
[----:B------:R-:W-:-:S03]  /*1f160*/  FMUL R4, R30, UR22 ;  /* 0x000000161e047c20 */ /* 0x000fc60008400000 */
[----:B------:R-:W5:Y:S01]  /*1f170*/  LDL.LU R30, [R1+0x288] ;  /* 0x00028800011e7983 */ /* 0x000f620000300800 */
[C---:B------:R-:W-:Y:S02]  /*1f180*/  ISETP.LT.OR P5, PT, R0.reuse, 0xf9, !P2 ;  /* 0x000000f90000780c */ /* 0x040fe400057a1670 */
[----:B------:R-:W-:Y:S02]  /*1f190*/  ISETP.LT.OR P2, PT, R0, 0xfa, !P2 ;  /* 0x000000fa0000780c */ /* 0x000fe40005741670 */
[C---:B------:R-:W-:Y:S02]  /*1f1a0*/  ISETP.GE.AND P6, PT, R32.reuse, 0x81, PT ;  /* 0x000000812000780c */ /* 0x040fe40003fc6270 */
[----:B------:R-:W-:Y:S02]  /*1f1b0*/  ISETP.GE.AND P3, PT, R32, 0x89, PT ;  /* 0x000000892000780c */ /* 0x000fe40003f66270 */
[----:B------:R-:W-:-:S05]  /*1f1c0*/  ISETP.LT.OR P1, PT, R0, 0x1, !P6 ;  /* 0x000000010000780c */ /* 0x000fca0007721670 */
[----:B------:R0:W-:Y:S01]  /*1f1d0*/  @!P5 STG.E.U8 desc[UR20][R24.64+0xf8], R9 ;  /* 0x0000f8091800d986 */ /* 0x0001e2000c101114 */
[----:B------:R-:W-:-:S03]  /*1f1e0*/  ISETP.LT.OR P5, PT, R0, 0x1, !P3 ;  /* 0x000000010000780c */ /* 0x000fc60005fa1670 */
[----:B------:R-:W-:Y:S01]  /*1f1f0*/  @!P2 STG.E.U8 desc[UR20][R24.64+0xf9], R15 ;  /* 0x0000f90f1800a986 */ /* 0x000fe2000c101114 */
[C---:B------:R-:W-:Y:S02]  /*1f200*/  ISETP.LT.OR P2, PT, R0.reuse, 0x2, !P6 ;  /* 0x000000020000780c */ /* 0x040fe40007741670 */
[----:B------:R-:W-:Y:S02]  /*1f210*/  F2FP.SATFINITE.E4M3.F32.PACK_AB_MERGE_C R5, RZ, R5, RZ ;  /* 0x00000005ff05723e */ /* 0x000fe400048070ff */
[----:B------:R-:W-:Y:S01]  /*1f220*/  F2FP.SATFINITE.E4M3.F32.PACK_AB_MERGE_C R7, RZ, R6, RZ ;  /* 0x00000006ff07723e */ /* 0x000fe200048070ff */
[----:B------:R1:W-:Y:S01]  /*1f230*/  @!P1 STG.E.U8 desc[UR20][R28.64], R11 ;  /* 0x0000000b1c009986 */ /* 0x0003e2000c101114 */
[----:B------:R-:W-:Y:S02]  /*1f240*/  ISETP.LT.OR P1, PT, R0, 0x2, !P3 ;  /* 0x000000020000780c */ /* 0x000fe40005f21670 */
[----:B0-----:R-:W-:Y:S01]  /*1f250*/  F2FP.SATFINITE.E4M3.F32.PACK_AB_MERGE_C R9, RZ, R2, RZ ;  /* 0x00000002ff09723e */ /* 0x001fe200048070ff */
[----:B------:R-:W-:-:S02]  /*1f260*/  FMUL R2, R36, UR22 ;  /* 0x0000001624027c20 */ /* 0x000fc40008400000 */
[----:B------:R-:W5:Y:S04]  /*1f270*/  LDL.LU R36, [R1+0x28c] ;  /* 0x00028c0001247983 */ /* 0x000f680000300800 */
[----:B------:R0:W-:Y:S04]  /*1f280*/  @!P2 STG.E.U8 desc[UR20][R28.64+0x1], R5 ;  /* 0x000001051c00a986 */ /* 0x0001e8000c101114 */
[----:B------:R4:W-:Y:S01]  /*1f290*/  @!P5 STG.E.U8 desc[UR20][R26.64], R7 ;  /* 0x000000071a00d986 */ /* 0x0009e2000c101114 */
[----:B------:R-:W-:Y:S02]  /*1f2a0*/  ISETP.LT.OR P5, PT, R0, 0xa, !P6 ;  /* 0x0000000a0000780c */ /* 0x000fe400077a1670 */
[----:B------:R-:W-:-:S02]  /*1f2b0*/  F2FP.SATFINITE.E4M3.F32.PACK_AB_MERGE_C R13, RZ, R3, RZ ;  /* 0x00000003ff0d723e */ /* 0x000fc400048070ff */
[----:B-1----:R-:W-:Y:S02]  /*1f2c0*/  F2FP.SATFINITE.E4M3.F32.PACK_AB_MERGE_C R11, RZ, R4, RZ ;  /* 0x00000004ff0b723e */ /* 0x002fe400048070ff */
[----:B0-----:R-:W-:Y:S01]  /*1f2d0*/  F2FP.SATFINITE.E4M3.F32.PACK_AB_MERGE_C R5, RZ, R2, RZ ;  /* 0x00000002ff05723e */ /* 0x001fe200048070ff */
[----:B------:R0:W-:Y:S06]  /*1f2e0*/  @!P1 STG.E.U8 desc[UR20][R26.64+0x1], R9 ;  /* 0x000001091a009986 */ /* 0x0001ec000c101114 */
[----:B------:R1:W-:Y:S01]  /*1f2f0*/  @!P5 STG.E.U8 desc[UR20][R28.64+0x9], R11 ;  /* 0x0000090b1c00d986 */ /* 0x0003e2000c101114 */
[----:B--2---:R-:W-:-:S03]  /*1f300*/  FMUL R3, R35, UR22 ;  /* 0x0000001623037c20 */ /* 0x004fc60008400000 */
[----:B------:R-:W2:Y:S01]  /*1f310*/  LDL.LU R35, [R1+0x290] ;  /* 0x0002900001237983 */ /* 0x000ea20000300800 */
[----:B---3--:R-:W-:-:S03]  /*1f320*/  FMUL R4, R37, UR22 ;  /* 0x0000001625047c20 */ /* 0x008fc60008400000 */
[----:B------:R-:W3:Y:S01]  /*1f330*/  LDL.LU R37, [R1+0x294] ;  /* 0x0002940001257983 */ /* 0x000ee20000300800 */
[----:B----4-:R-:W-:-:S03]  /*1f340*/  FMUL R2, R34, UR22 ;  /* 0x0000001622027c20 */ /* 0x010fc60008400000 */
[----:B------:R-:W4:Y:S01]  /*1f350*/  LDL.LU R34, [R1+0x298] ;  /* 0x0002980001227983 */ /* 0x000f220000300800 */
[----:B------:R-:W-:Y:S02]  /*1f360*/  F2FP.SATFINITE.E4M3.F32.PACK_AB_MERGE_C R7, RZ, R3, RZ ;  /* 0x00000003ff07723e */ /* 0x000fe400048070ff */
[----:B0-----:R-:W-:Y:S02]  /*1f370*/  F2FP.SATFINITE.E4M3.F32.PACK_AB_MERGE_C R9, RZ, R4, RZ ;  /* 0x00000004ff09723e */ /* 0x001fe400048070ff */
[----:B-1----:R-:W-:Y:S01]  /*1f380*/  F2FP.SATFINITE.E4M3.F32.PACK_AB_MERGE_C R11, RZ, R2, RZ ;  /* 0x00000002ff0b723e */ /* 0x002fe200048070ff */
[----:B-----5:R-:W-:Y:S02]  /*1f390*/  FMUL R3, R33, UR22 ;  /* 0x0000001621037c20 */ /* 0x020fe40008400000 */
[----:B------:R-:W5:Y:S01]  /*1f3a0*/  LDL.LU R33, [R1+0x29c] ;  /* 0x00029c0001217983 */ /* 0x000f620000300800 */
[----:B------:R-:W-:-:S03]  /*1f3b0*/  FMUL R4, R31, UR22 ;  /* 0x000000161f047c20 */ /* 0x000fc60008400000 */
[----:B------:R-:W5:Y:S01]  /*1f3c0*/  LDL.LU R31, [R1+0x2a0] ;  /* 0x0002a000011f7983 */ /* 0x000f620000300800 */
[----:B------:R-:W-:-:S03]  /*1f3d0*/  FMUL R2, R30, UR22 ;  /* 0x000000161e027c20 */ /* 0x000fc60008400000 */
[----:B------:R-:W5:Y:S01]  /*1f3e0*/  LDL.LU R30, [R1+0x2a4] ;  /* 0x0002a400011e7983 */ /* 0x000f620000300800 */
[C---:B------:R-:W-:Y:S02]  /*1f3f0*/  ISETP.LT.OR P2, PT, R0.reuse, 0x9, !P6 ;  /* 0x000000090000780c */ /* 0x040fe40007741670 */
[C---:B------:R-:W-:Y:S02]  /*1f400*/  ISETP.LT.OR P1, PT, R0.reuse, 0x9, !P3 ;  /* 0x000000090000780c */ /* 0x040fe40005f21670 */
[----:B------:R-:W-:-:S09]  /*1f410*/  ISETP.LT.OR P5, PT, R0, 0x11, !P6 ;  /* 0x000000110000780c */ /* 0x000fd200077a1670 */
[----:B------:R0:W-:Y:S01]  /*1f420*/  @!P2 STG.E.U8 desc[UR20][R28.64+0x8], R13 ;  /* 0x0000080d1c00a986 */ /* 0x0001e2000c101114 */
[----:B------:R-:W-:-:S03]  /*1f430*/  ISETP.LT.OR P2, PT, R0, 0xa, !P3 ;  /* 0x0000000a0000780c */ /* 0x000fc60005f41670 */
[----:B------:R1:W-:Y:S01]  /*1f440*/  @!P1 STG.E.U8 desc[UR20][R26.64+0x8], R5 ;  /* 0x000008051a009986 */ /* 0x0003e2000c101114 */
[----:B------:R-:W-:Y:S02]  /*1f450*/  ISETP.LT.OR P1, PT, R0, 0x11, !P3 ;  /* 0x000000110000780c */ /* 0x000fe40005f21670 */
[----:B0-----:R-:W-:-:S07]  /*1f460*/  F2FP.SATFINITE.E4M3.F32.PACK_AB_MERGE_C R13, RZ, R3, RZ ;  /* 0x00000003ff0d723e */ /* 0x001fce00048070ff */
[----:B------:R0:W-:Y:S01]  /*1f470*/  @!P2 STG.E.U8 desc[UR20][R26.64+0x9], R7 ;  /* 0x000009071a00a986 */ /* 0x0001e2000c101114 */
[----:B------:R-:W-:Y:S01]  /*1f480*/  ISETP.LT.OR P2, PT, R0, 0x12, !P6 ;  /* 0x000000120000780c */ /* 0x000fe20007741670 */
[----:B------:R-:W-:Y:S02]  /*1f490*/  FMUL R3, R36, UR22 ;  /* 0x0000001624037c20 */ /* 0x000fe40008400000 */
[----:B------:R0:W-:Y:S01]  /*1f4a0*/  @!P5 STG.E.U8 desc[UR20][R28.64+0x10], R9 ;  /* 0x000010091c00d986 */ /* 0x0001e2000c101114 */
[----:B------:R-:W-:-:S03]  /*1f4b0*/  ISETP.LT.OR P5, PT, R0, 0x12, !P3 ;  /* 0x000000120000780c */ /* 0x000fc60005fa1670 */
[----:B------:R-:W5:Y:S01]  /*1f4c0*/  LDL.LU R36, [R1+0x2a8] ;  /* 0x0002a80001247983 */ /* 0x000f620000300800 */
[----:B-1----:R-:W-:Y:S02]  /*1f4d0*/  F2FP.SATFINITE.E4M3.F32.PACK_AB_MERGE_C R5, RZ, R4, RZ ;  /* 0x00000004ff05723e */ /* 0x002fe400048070ff */
[----:B0-----:R-:W-:Y:S02]  /*1f4e0*/  F2FP.SATFINITE.E4M3.F32.PACK_AB_MERGE_C R7, RZ, R2, RZ ;  /* 0x00000002ff07723e */ /* 0x001fe400048070ff */
[----:B------:R-:W-:Y:S01]  /*1f4f0*/  F2FP.SATFINITE.E4M3.F32.PACK_AB_MERGE_C R9, RZ, R3, RZ ;  /* 0x00000003ff09723e */ /* 0x000fe200048070ff */
[----:B------:R0:W-:Y:S04]  /*1f500*/  @!P2 STG.E.U8 desc[UR20][R28.64+0x11], R11 ;  /* 0x0000110b1c00a986 */ /* 0x0001e8000c101114 */
[----:B------:R1:W-:Y:S04]  /*1f510*/  @!P5 STG.E.U8 desc[UR20][R26.64+0x11], R5 ;  /* 0x000011051a00d986 */ /* 0x0003e8000c101114 */
[----:B------:R1:W-:Y:S01]  /*1f520*/  @!P1 STG.E.U8 desc[UR20][R26.64+0x10], R13 ;  /* 0x0000100d1a009986 */ /* 0x0003e2000c101114 */
[----:B--2---:R-:W-:-:S03]  /*1f530*/  FMUL R4, R35, UR22 ;  /* 0x0000001623047c20 */ /* 0x004fc60008400000 */
[----:B------:R-:W2:Y:S01]  /*1f540*/  LDL.LU R35, [R1+0x2ac] ;  /* 0x0002ac0001237983 */ /* 0x000ea20000300800 */
[----:B---3--:R-:W-:-:S03]  /*1f550*/  FMUL R2, R37, UR22 ;  /* 0x0000001625027c20 */ /* 0x008fc60008400000 */
[----:B------:R-:W3:Y:S01]  /*1f560*/  LDL.LU R37, [R1+0x2b0] ;  /* 0x0002b00001257983 */ /* 0x000ee20000300800 */
[----:B----4-:R-:W-:-:S03]  /*1f570*/  FMUL R3, R34, UR22 ;  /* 0x0000001622037c20 */ /* 0x010fc60008400000 */
[----:B------:R-:W4:Y:S01]  /*1f580*/  LDL.LU R34, [R1+0x2b4] ;  /* 0x0002b40001227983 */ /* 0x000f220000300800 */
[----:B0-----:R-:W-:Y:S02]  /*1f590*/  F2FP.SATFINITE.E4M3.F32.PACK_AB_MERGE_C R11, RZ, R4, RZ ;  /* 0x00000004ff0b723e */ /* 0x001fe400048070ff */
[----:B-1----:R-:W-:Y:S02]  /*1f5a0*/  F2FP.SATFINITE.E4M3.F32.PACK_AB_MERGE_C R5, RZ, R2, RZ ;  /* 0x00000002ff05723e */ /* 0x002fe400048070ff */
[----:B------:R-:W-:Y:S01]  /*1f5b0*/  F2FP.SATFINITE.E4M3.F32.PACK_AB_MERGE_C R13, RZ, R3, RZ ;  /* 0x00000003ff0d723e */ /* 0x000fe200048070ff */
        /* <DEDUP_REMOVED lines=14> */
[----:B------:R-:W-:-:S05]  /*1f6a0*/  ISETP.LT.OR P5, PT, R0, 0x22, !P6 ;  /* 0x000000220000780c */ /* 0x000fca00077a1670 */
[----:B------:R1:W-:Y:S01]  /*1f6b0*/  @!P2 STG.E.U8 desc[UR20][R26.64+0x19], R5 ;  /* 0x000019051a00a986 */ /* 0x0003e2000c101114 */
[----:B0-----:R-:W-:-:S03]  /*1f6c0*/  F2FP.SATFINITE.E4M3.F32.PACK_AB_MERGE_C R7, RZ, R4, RZ ;  /* 0x00000004ff07723e */ /* 0x001fc600048070ff */
[----:B------:R-:W-:Y:S01]  /*1f6d0*/  @!P1 STG.E.U8 desc[UR20][R28.64+0x20], R13 ;  /* 0x0000200d1c009986 */ /* 0x000fe2000c101114 */
[----:B------:R-:W-:Y:S01]  /*1f6e0*/  ISETP.LT.OR P1, PT, R0, 0x21, !P3 ;  /* 0x000000210000780c */ /* 0x000fe20005f21670 */
[----:B------:R-:W-:Y:S02]  /*1f6f0*/  FMUL R4, R36, UR22 ;  /* 0x0000001624047c20 */ /* 0x000fe40008400000 */
[----:B------:R-:W5:Y:S01]  /*1f700*/  LDL.LU R36, [R1+0x2c4] ;  /* 0x0002c40001247983 */ /* 0x000f620000300800 */
[----:B------:R-:W-:Y:S02]  /*1f710*/  F2FP.SATFINITE.E4M3.F32.PACK_AB_MERGE_C R9, RZ, R2, RZ ;  /* 0x00000002ff09723e */ /* 0x000fe400048070ff */
[----:B-1----:R-:W-:Y:S02]  /*1f720*/  F2FP.SATFINITE.E4M3.F32.PACK_AB_MERGE_C R11, RZ, R3, RZ ;  /* 0x00000003ff0b723e */ /* 0x002fe400048070ff */
[----:B------:R-:W-:Y:S01]  /*1f730*/  F2FP.SATFINITE.E4M3.F32.PACK_AB_MERGE_C R5, RZ, R4, RZ ;  /* 0x00000004ff05723e */ /* 0x000fe200048070ff */
        /* <DEDUP_REMOVED lines=9> */
[----:B------:R-:W-:Y:S02]  /*1f7d0*/  F2FP.SATFINITE.E4M3.F32.PACK_AB_MERGE_C R13, RZ, R3, RZ ;  /* 0x00000003ff0d723e */ /* 0x000fe400048070ff */
        /* <DEDUP_REMOVED lines=13> */
[----:B------:R-:W-:-:S09]  /*1f8b0*/  ISETP.LT.OR P5, PT, R0, 0x2a, !P3 ;  /* 0x0000002a0000780c */ /* 0x000fd20005fa1670 */
[----:B------:R1:W-:Y:S01]  /*1f8c0*/  @!P2 STG.E.U8 desc[UR20][R28.64+0x29], R7 ;  /* 0x000029071c00a986 */ /* 0x0003e2000c101114 */
[C---:B------:R-:W-:Y:S02]  /*1f8d0*/  ISETP.LT.OR P2, PT, R0.reuse, 0x32, !P6 ;  /* 0x000000320000780c */ /* 0x040fe40007741670 */
[----:B0-----:R-:W-:Y:S01]  /*1f8e0*/  F2FP.SATFINITE.E4M3.F32.PACK_AB_MERGE_C R5, RZ, R2, RZ ;  /* 0x00000002ff05723e */ /* 0x001fe200048070ff */
[----:B------:R-:W-:Y:S01]  /*1f8f0*/  @!P1 STG.E.U8 desc[UR20][R26.64+0x28], R13 ;  /* 0x0000280d1a009986 */ /* 0x000fe2000c101114 */
[----:B------:R-:W-:Y:S01]  /*1f900*/  ISETP.LT.OR P1, PT, R0, 0x31, !P6 ;  /* 0x000000310000780c */ /* 0x000fe20007721670 */
[----:B------:R-:W-:Y:S02]  /*1f910*/  FMUL R2, R36, UR22 ;  /* 0x0000001624027c20 */ /* 0x000fe40008400000 */
[----:B------:R0:W-:Y:S01]  /*1f920*/  @!P5 STG.E.U8 desc[UR20][R26.64+0x29], R9 ;  /* 0x000029091a00d986 */ /* 0x0001e2000c101114 */
[----:B------:R-:W-:-:S03]  /*1f930*/  ISETP.LT.OR P5, PT, R0, 0x31, !P3 ;  /* 0x000000310000780c */ /* 0x000fc60005fa1670 */
[----:B------:R-:W5:Y:S01]  /*1f940*/  LDL.LU R36, [R1+0x2e0] ;  /* 0x0002e00001247983 */ /* 0x000f620000300800 */
[----:B------:R-:W-:Y:S02]  /*1f950*/  F2FP.SATFINITE.E4M3.F32.PACK_AB_MERGE_C R11, RZ, R3, RZ ;  /* 0x00000003ff0b723e */ /* 0x000fe400048070ff */
[----:B-1----:R-:W-:Y:S02]  /*1f960*/  F2FP.SATFINITE.E4M3.F32.PACK_AB_MERGE_C R7, RZ, R4, RZ ;  /* 0x00000004ff07723e */ /* 0x002fe400048070ff */
[----:B0-----:R-:W-:Y:S01]  /*1f970*/  F2FP.SATFINITE.E4M3.F32.PACK_AB_MERGE_C R9, RZ, R2, RZ ;  /* 0x00000002ff09723e */ /* 0x001fe200048070ff */
        /* <DEDUP_REMOVED lines=20> */
[----:B------:R-:W-:Y:S02]  /*1fac0*/  ISETP.LT.OR P5, PT, R0, 0x3a, !P6 ;  /* 0x0000003a0000780c */ /* 0x000fe400077a1670 */
[----:B------:R-:W-:-:S07]  /*1fad0*/  F2FP.SATFINITE.E4M3.F32.PACK_AB_MERGE_C R11, RZ, R3, RZ ;  /* 0x00000003ff0b723e */ /* 0x000fce00048070ff */
[----:B------:R0:W-:Y:S01]  /*1fae0*/  @!P2 STG.E.U8 desc[UR20][R26.64+0x31], R9 ;  /* 0x000031091a00a986 */ /* 0x0001e2000c101114 */
[----:B------:R-:W-:-:S03]  /*1faf0*/  ISETP.LT.OR P2, PT, R0, 0x3a, !P3 ;  /* 0x0000003a0000780c */ /* 0x000fc60005f41670 */
[----:B------:R-:W-:Y:S01]  /*1fb00*/  @!P1 STG.E.U8 desc[UR20][R28.64+0x38], R13 ;  /* 0x0000380d1c009986 */ /* 0x000fe2000c101114 */
[----:B------:R-:W-:-:S03]  /*1fb10*/  ISETP.LT.OR P1, PT, R0, 0x39, !P3 ;  /* 0x000000390000780c */ /* 0x000fc60005f21670 */
[----:B------:R1:W-:Y:S01]  /*1fb20*/  @!P5 STG.E.U8 desc[UR20][R28.64+0x39], R5 ;  /* 0x000039051c00d986 */ /* 0x0003e2000c101114 */
[----:B------:R-:W-:Y:S02]  /*1fb30*/  ISETP.LT.OR P5, PT, R0, 0x41, !P6 ;  /* 0x000000410000780c */ /* 0x000fe400077a1670 */
[----:B0-----:R-:W-:Y:S01]  /*1fb40*/  F2FP.SATFINITE.E4M3.F32.PACK_AB_MERGE_C R9, RZ, R4, RZ ;  /* 0x00000004ff09723e */ /* 0x001fe200048070ff */
[----:B------:R-:W-:Y:S02]  /*1fb50*/  FMUL R3, R36, UR22 ;  /* 0x0000001624037c20 */ /* 0x000fe40008400000 */
[----:B------:R-:W5:Y:S01]  /*1fb60*/  LDL.LU R36, [R1+0x2fc] ;  /* 0x0002fc0001247983 */ /* 0x000f620000300800 */
        /* <DEDUP_REMOVED lines=26> */
[----:B------:R-:W-:-:S03]  /*1fd10*/  ISETP.LT.OR P1, PT, R0, 0x49, !P6 ;  /* 0x000000490000780c */ /* 0x000fc60007721670 */
[----:B------:R1:W-:Y:S01]  /*1fd20*/  @!P5 STG.E.U8 desc[UR20][R26.64+0x41], R7 ;  /* 0x000041071a00d986 */ /* 0x0003e2000c101114 */
[----:B------:R-:W-:Y:S02]  /*1fd30*/  ISETP.LT.OR P5, PT, R0, 0x49, !P3 ;  /* 0x000000490000780c */ /* 0x000fe40005fa1670 */
[----:B0-----:R-:W-:-:S03]  /*1fd40*/  F2FP.SATFINITE.E4M3.F32.PACK_AB_MERGE_C R5, RZ, R4, RZ ;  /* 0x00000004ff05723e */ /* 0x001fc600048070ff */
[----:B------:R-:W-:Y:S01]  /*1fd50*/  @!P2 STG.E.U8 desc[UR20][R28.64+0x49], R11 ;  /* 0x0000490b1c00a986 */ /* 0x000fe2000c101114 */
[----:B------:R-:W-:Y:S02]  /*1fd60*/  ISETP.LT.OR P2, PT, R0, 0x4a, !P3 ;  /* 0x0000004a0000780c */ /* 0x000fe40005f41670 */
[----:B-1----:R-:W-:Y:S01]  /*1fd70*/  F2FP.SATFINITE.E4M3.F32.PACK_AB_MERGE_C R13, RZ, R3, RZ ;  /* 0x00000003ff0d723e */ /* 0x002fe200048070ff */
[----:B------:R-:W-:Y:S02]  /*1fd80*/  FMUL R4, R36, UR22 ;  /* 0x0000001624047c20 */ /* 0x000fe40008400000 */
[----:B------:R-:W5:Y:S01]  /*1fd90*/  LDL.LU R36, [R1+0x318] ;  /* 0x0003180001247983 */ /* 0x000f620000300800 */
[----:B------:R-:W-:-:S03]  /*1fda0*/  F2FP.SATFINITE.E4M3.F32.PACK_AB_MERGE_C R7, RZ, R2, RZ ;  /* 0x00000002ff07723e */ /* 0x000fc600048070ff */
[----:B------:R0:W-:Y:S04]  /*1fdb0*/  @!P1 STG.E.U8 desc[UR20][R28.64+0x48], R9 ;  /* 0x000048091c009986 */ /* 0x0001e8000c101114 */
[----:B------:R1:W-:Y:S01]  /*1fdc0*/  @!P5 STG.E.U8 desc[UR20][R26.64+0x48], R5 ;  /* 0x000048051a00d986 */ /* 0x0003e2000c101114 */
[----:B0-----:R-:W-:-:S03]  /*1fdd0*/  F2FP.SATFINITE.E4M3.F32.PACK_AB_MERGE_C R9, RZ, R4, RZ ;  /* 0x00000004ff09723e */ /* 0x001fc600048070ff */
[----:B------:R0:W-:Y:S01]  /*1fde0*/  @!P2 STG.E.U8 desc[UR20][R26.64+0x49], R7 ;  /* 0x000049071a00a986 */ /* 0x0001e2000c101114 */
[----:B--2---:R-:W-:-:S03]  /*1fdf0*/  FMUL R2, R35, UR22 ;  /* 0x0000001623027c20 */ /* 0x004fc60008400000 */
[----:B------:R-:W2:Y:S01]  /*1fe00*/  LDL.LU R35, [R1+0x31c] ;  /* 0x00031c0001237983 */ /* 0x000ea20000300800 */
[----:B---3--:R-:W-:-:S03]  /*1fe10*/  FMUL R3, R37, UR22 ;  /* 0x0000001625037c20 */ /* 0x008fc60008400000 */
[----:B------:R-:W3:Y:S01]  /*1fe20*/  LDL.LU R37, [R1+0x320] ;  /* 0x0003200001257983 */ /* 0x000ee20000300800 */
[----:B----4-:R-:W-:-:S03]  /*1fe30*/  FMUL R4, R34, UR22 ;  /* 0x0000001622047c20 */ /* 0x010fc60008400000 */
[----:B------:R-:W4:Y:S01]  /*1fe40*/  LDL.LU R34, [R1+0x324] ;  /* 0x0003240001227983 */ /* 0x000f220000300800 */
[----:B-1----:R-:W-:Y:S02]  /*1fe50*/  F2FP.SATFINITE.E4M3.F32.PACK_AB_MERGE_C R5, RZ, R2, RZ ;  /* 0x00000002ff05723e */ /* 0x002fe400048070ff */
[----:B------:R-:W-:Y:S02]  /*1fe60*/  F2FP.SATFINITE.E4M3.F32.PACK_AB_MERGE_C R11, RZ, R3, RZ ;  /* 0x00000003ff0b723e */ /* 0x000fe400048070ff */
        /* <DEDUP_REMOVED lines=14> */
[----:B------:R-:W-:Y:S01]  /*1ff50*/  @!P2 STG.E.U8 desc[UR20][R26.64+0x51], R11 ;  /* 0x0000510b1a00a986 */ /* 0x000fe2000c101114 */
[----:B------:R-:W-:-:S05]  /*1ff60*/  ISETP.LT.OR P2, PT, R0, 0x5a, !P6 ;  /* 0x0000005a0000780c */ /* 0x000fca0007741670 */
[----:B------:R1:W-:Y:S01]  /*1ff70*/  @!P1 STG.E.U8 desc[UR20][R26.64+0x50], R5 ;  /* 0x000050051a009986 */ /* 0x0003e2000c101114 */
[----:B0-----:R-:W-:-:S03]  /*1ff80*/  F2FP.SATFINITE.E4M3.F32.PACK_AB_MERGE_C R9, RZ, R2, RZ ;  /* 0x00000002ff09723e */ /* 0x001fc600048070ff */
[----:B------:R0:W-:Y:S01]  /*1ff90*/  @!P5 STG.E.U8 desc[UR20][R28.64+0x58], R7 ;  /* 0x000058071c00d986 */ /* 0x0001e2000c101114 */
[----:B------:R-:W-:Y:S01]  /*1ffa0*/  ISETP.LT.OR P5, PT, R0, 0x5a, !P3 ;  /* 0x0000005a0000780c */ /* 0x000fe20005fa1670 */
[----:B------:R-:W-:Y:S02]  /*1ffb0*/  FMUL R2, R36, UR22 ;  /* 0x0000001624027c20 */ /* 0x000fe40008400000 */
[----:B------:R-:W5:Y:S01]  /*1ffc0*/  LDL.LU R36, [R1+0x334] ;  /* 0x0003340001247983 */ /* 0x000f620000300800 */
[----:B------:R-:W-:Y:S02]  /*1ffd0*/  F2FP.SATFINITE.E4M3.F32.PACK_AB_MERGE_C R13, RZ, R3, RZ ;  /* 0x00000003ff0d723e */ /* 0x000fe400048070ff */
[----:B-1----:R-:W-:Y:S02]  /*1ffe0*/  F2FP.SATFINITE.E4M3.F32.PACK_AB_MERGE_C R5, RZ, R4, RZ ;  /* 0x00000004ff05723e */ /* 0x002fe400048070ff */
[----:B0-----:R-:W-:Y:S01]  /*1fff0*/  F2FP.SATFINITE.E4M3.F32.PACK_AB_MERGE_C R7, RZ, R2, RZ ;  /* 0x00000002ff07723e */ /* 0x001fe200048070ff */
        /* <DEDUP_REMOVED lines=22> */
[----:B------:R-:W-:Y:S01]  /*20160*/  @!P2 STG.E.U8 desc[UR20][R28.64+0x61], R11 ;  /* 0x0000610b1c00a986 */ /* 0x000fe2000c101114 */
[----:B------:R-:W-:Y:S02]  /*20170*/  ISETP.LT.OR P2, PT, R0, 0x62, !P3 ;  /* 0x000000620000780c */ /* 0x000fe40005f41670 */
[----:B0-----:R-:W-:-:S07]  /*20180*/  F2FP.SATFINITE.E4M3.F32.PACK_AB_MERGE_C R13, RZ, R3, RZ ;  /* 0x00000003ff0d723e */ /* 0x001fce00048070ff */
[----:B------:R0:W-:Y:S01]  /*20190*/  @!P1 STG.E.U8 desc[UR20][R28.64+0x60], R7 ;  /* 0x000060071c009986 */ /* 0x0001e2000c101114 */
[----:B------:R-:W-:-:S03]  /*201a0*/  ISETP.LT.OR P1, PT, R0, 0x69, !P6 ;  /* 0x000000690000780c */ /* 0x000fc60007721670 */
[----:B------:R1:W-:Y:S01]  /*201b0*/  @!P5 STG.E.U8 desc[UR20][R26.64+0x60], R9 ;  /* 0x000060091a00d986 */ /* 0x0003e2000c101114 */
[----:B------:R-:W-:Y:S01]  /*201c0*/  ISETP.LT.OR P5, PT, R0, 0x6a, !P6 ;  /* 0x0000006a0000780c */ /* 0x000fe200077a1670 */
[----:B------:R-:W-:Y:S02]  /*201d0*/  FMUL R3, R36, UR22 ;  /* 0x0000001624037c20 */ /* 0x000fe40008400000 */
[----:B------:R-:W5:Y:S01]  /*201e0*/  LDL.LU R36, [R1+0x350] ;  /* 0x0003500001247983 */ /* 0x000f620000300800 */
[----:B0-----:R-:W-:Y:S02]  /*201f0*/  F2FP.SATFINITE.E4M3.F32.PACK_AB_MERGE_C R7, RZ, R4, RZ ;  /* 0x00000004ff07723e */ /* 0x001fe400048070ff */
[----:B------:R-:W-:Y:S02]  /*20200*/  F2FP.SATFINITE.E4M3.F32.PACK_AB_MERGE_C R11, RZ, R3, RZ ;  /* 0x00000003ff0b723e */ /* 0x000fe400048070ff */
[----:B-1----:R-:W-:Y:S01]  /*20210*/  F2FP.SATFINITE.E4M3.F32.PACK_AB_MERGE_C R9, RZ, R2, RZ ;  /* 0x00000002ff09723e */ /* 0x002fe200048070ff */
        /* <DEDUP_REMOVED lines=33> */
[----:B-1----:R-:W-:Y:S02]  /*20430*/  F2FP.SATFINITE.E4M3.F32.PACK_AB_MERGE_C R5, RZ, R2, RZ ;  /* 0x00000002ff05723e */ /* 0x002fe400048070ff */
[----:B------:R-:W-:Y:S02]  /*20440*/  F2FP.SATFINITE.E4M3.F32.PACK_AB_MERGE_C R11, RZ, R3, RZ ;  /* 0x00000003ff0b723e */ /* 0x000fe400048070ff */
        /* <DEDUP_REMOVED lines=29> */
[----:B------:R-:W-:-:S03]  /*20620*/  ISETP.LT.OR P1, PT, R0, 0x81, !P3 ;  /* 0x000000810000780c */ /* 0x000fc60005f21670 */
        /* <DEDUP_REMOVED lines=186> */
[----:B---3--:R-:W-:Y:S01]  /*211d0*/  FMUL R3, R38, UR22 ;  /* 0x0000001626037c20 */ /* 0x008fe20008400000 */
[----:B0-----:R-:W-:Y:S01]  /*211e0*/  F2FP.SATFINITE.E4M3.F32.PACK_AB_MERGE_C R5, RZ, R2, RZ ;  /* 0x00000002ff05723e */ /* 0x001fe200048070ff */
[----:B----4-:R-:W-:Y:S02]  /*211f0*/  FMUL R4, R34, UR22 ;  /* 0x0000001622047c20 */ /* 0x010fe40008400000 */
[----:B------:R-:W3:Y:S01]  /*21200*/  LDL.LU R34, [R1+0x420] ;  /* 0x0004200001227983 */ /* 0x000ee20000300800 */
[----:B------:R-:W-:Y:S02]  /*21210*/  F2FP.SATFINITE.E4M3.F32.PACK_AB_MERGE_C R13, RZ, R3, RZ ;  /* 0x00000003ff0d723e */ /* 0x000fe400048070ff */
[----:B-1----:R-:W-:Y:S01]  /*21220*/  F2FP.SATFINITE.E4M3.F32.PACK_AB_MERGE_C R7, RZ, R4, RZ ;  /* 0x00000004ff07723e */ /* 0x002fe200048070ff */
[----:B-----5:R-:W-:Y:S02]  /*21230*/  FMUL R2, R33, UR22 ;  /* 0x0000001621027c20 */ /* 0x020fe40008400000 */
[----:B------:R-:W4:Y:S01]  /*21240*/  LDL.LU R33, [R1+0x424] ;  /* 0x0004240001217983 */ /* 0x000f220000300800 */
[----:B------:R-:W-:-:S03]  /*21250*/  FMUL R3, R31, UR22 ;  /* 0x000000161f037c20 */ /* 0x000fc60008400000 */
[----:B------:R-:W5:Y:S01]  /*21260*/  LDL.LU R31, [R1+0x428] ;  /* 0x00042800011f7983 */ /* 0x000f620000300800 */
[----:B------:R-:W-:-:S03]  /*21270*/  FMUL R4, R30, UR22 ;  /* 0x000000161e047c20 */ /* 0x000fc60008400000 */
[----:B------:R-:W5:Y:S01]  /*21280*/  LDL.LU R30, [R1+0x42c] ;  /* 0x00042c00011e7983 */ /* 0x000f620000300800 */
[C---:B------:R-:W-:Y:S02]  /*21290*/  ISETP.LT.OR P2, PT, R0.reuse, 0xca, !P3 ;  /* 0x000000ca0000780c */ /* 0x040fe40005f41670 */
[C---:B------:R-:W-:Y:S01]  /*212a0*/  ISETP.LT.OR P5, PT, R0.reuse, 0xd1, !P6 ;  /* 0x000000d10000780c */ /* 0x040fe200077a1670 */
[----:B------:R-:W5:Y:S01]  /*212b0*/  LDL.LU R41, [R1+0x430] ;  /* 0x0004300001297983 */ /* 0x000f620000300800 */
[----:B------:R-:W-:-:S03]  /*212c0*/  ISETP.LT.OR P1, PT, R0, 0xd1, !P3 ;  /* 0x000000d10000780c */ /* 0x000fc60005f21670 */
[----:B------:R-:W5:Y:S04]  /*212d0*/  LDL.LU R40, [R1+0x434] ;  /* 0x0004340001287983 */ /* 0x000f680000300800 */
[----:B------:R-:W5:Y:S04]  /*212e0*/  LDL.LU R38, [R1+0x438] ;  /* 0x0004380001267983 */ /* 0x000f680000300800 */
[----:B------:R0:W-:Y:S01]  /*212f0*/  @!P2 STG.E.U8 desc[UR20][R26.64+0xc9], R11 ;  /* 0x0000c90b1a00a986 */ /* 0x0001e2000c101114 */
[----:B------:R-:W-:-:S03]  /*21300*/  ISETP.LT.OR P2, PT, R0, 0xd2, !P6 ;  /* 0x000000d20000780c */ /* 0x000fc60007741670 */
[----:B------:R1:W-:Y:S01]  /*21310*/  @!P5 STG.E.U8 desc[UR20][R28.64+0xd0], R9 ;  /* 0x0000d0091c00d986 */ /* 0x0003e2000c101114 */
[----:B------:R-:W-:Y:S02]  /*21320*/  ISETP.LT.OR P5, PT, R0, 0xd2, !P3 ;  /* 0x000000d20000780c */ /* 0x000fe40005fa1670 */
[----:B0-----:R-:W-:-:S07]  /*21330*/  F2FP.SATFINITE.E4M3.F32.PACK_AB_MERGE_C R11, RZ, R3, RZ ;  /* 0x00000003ff0b723e */ /* 0x001fce00048070ff */
[----:B------:R0:W-:Y:S01]  /*21340*/  @!P2 STG.E.U8 desc[UR20][R28.64+0xd1], R5 ;  /* 0x0000d1051c00a986 */ /* 0x0001e2000c101114 */
[C---:B------:R-:W-:Y:S02]  /*21350*/  ISETP.LT.OR P2, PT, R0.reuse, 0xda, !P6 ;  /* 0x000000da0000780c */ /* 0x040fe40007741670 */
[----:B-1----:R-:W-:Y:S01]  /*21360*/  F2FP.SATFINITE.E4M3.F32.PACK_AB_MERGE_C R9, RZ, R2, RZ ;  /* 0x00000002ff09723e */ /* 0x002fe200048070ff */
[----:B------:R-:W-:Y:S01]  /*21370*/  @!P1 STG.E.U8 desc[UR20][R26.64+0xd0], R13 ;  /* 0x0000d00d1a009986 */ /* 0x000fe2000c101114 */
[C---:B------:R-:W-:Y:S01]  /*21380*/  ISETP.LT.OR P1, PT, R0.reuse, 0xd9, !P6 ;  /* 0x000000d90000780c */ /* 0x040fe20007721670 */
[----:B------:R-:W-:Y:S02]  /*21390*/  FMUL R2, R37, UR22 ;  /* 0x0000001625027c20 */ /* 0x000fe40008400000 */
[----:B------:R1:W-:Y:S01]  /*213a0*/  @!P5 STG.E.U8 desc[UR20][R26.64+0xd1], R7 ;  /* 0x0000d1071a00d986 */ /* 0x0003e2000c101114 */
[----:B------:R-:W-:Y:S01]  /*213b0*/  ISETP.LT.OR P5, PT, R0, 0xd9, !P3 ;  /* 0x000000d90000780c */ /* 0x000fe20005fa1670 */
[----:B------:R-:W-:-:S02]  /*213c0*/  FMUL R3, R36, UR22 ;  /* 0x0000001624037c20 */ /* 0x000fc40008400000 */
[----:B------:R-:W5:Y:S04]  /*213d0*/  LDL.LU R37, [R1+0x43c] ;  /* 0x00043c0001257983 */ /* 0x000f680000300800 */
[----:B------:R-:W5:Y:S01]  /*213e0*/  LDL.LU R36, [R1+0x440] ;  /* 0x0004400001247983 */ /* 0x000f620000300800 */
[----:B0-----:R-:W-:Y:S02]  /*213f0*/  F2FP.SATFINITE.E4M3.F32.PACK_AB_MERGE_C R5, RZ, R4, RZ ;  /* 0x00000004ff05723e */ /* 0x001fe400048070ff */
[----:B-1----:R-:W-:Y:S01]  /*21400*/  F2FP.SATFINITE.E4M3.F32.PACK_AB_MERGE_C R7, RZ, R2, RZ ;  /* 0x00000002ff07723e */ /* 0x002fe200048070ff */
[----:B------:R0:W-:Y:S01]  /*21410*/  @!P1 STG.E.U8 desc[UR20][R28.64+0xd8], R9 ;  /* 0x0000d8091c009986 */ /* 0x0001e2000c101114 */
[----:B------:R-:W-:-:S03]  /*21420*/  F2FP.SATFINITE.E4M3.F32.PACK_AB_MERGE_C R13, RZ, R3, RZ ;  /* 0x00000003ff0d723e */ /* 0x000fc600048070ff */
[----:B------:R-:W-:Y:S04]  /*21430*/  @!P2 STG.E.U8 desc[UR20][R28.64+0xd9], R11 ;  /* 0x0000d90b1c00a986 */ /* 0x000fe8000c101114 */
[----:B------:R1:W-:Y:S01]  /*21440*/  @!P5 STG.E.U8 desc[UR20][R26.64+0xd8], R5 ;  /* 0x0000d8051a00d986 */ /* 0x0003e2000c101114 */
[----:B--2---:R-:W-:-:S03]  /*21450*/  FMUL R4, R35, UR22 ;  /* 0x0000001623047c20 */ /* 0x004fc60008400000 */
[----:B------:R-:W2:Y:S01]  /*21460*/  LDL.LU R35, [R1+0x444] ;  /* 0x0004440001237983 */ /* 0x000ea20000300800 */
[----:B---3--:R-:W-:Y:S01]  /*21470*/  FMUL R2, R34, UR22 ;  /* 0x0000001622027c20 */ /* 0x008fe20008400000 */
[----:B0-----:R-:W-:Y:S02]  /*21480*/  F2FP.SATFINITE.E4M3.F32.PACK_AB_MERGE_C R9, RZ, R4, RZ ;  /* 0x00000004ff09723e */ /* 0x001fe400048070ff */
[----:B------:R-:W3:Y:S02]  /*21490*/  LDL.LU R34, [R1+0x448] ;  /* 0x0004480001227983 */ /* 0x000ee40000300800 */
[----:B-1----:R-:W-:Y:S01]  /*214a0*/  F2FP.SATFINITE.E4M3.F32.PACK_AB_MERGE_C R5, RZ, R2, RZ ;  /* 0x00000002ff05723e */ /* 0x002fe200048070ff */
[----:B----4-:R-:W-:Y:S02]  /*214b0*/  FMUL R3, R33, UR22 ;  /* 0x0000001621037c20 */ /* 0x010fe40008400000 */
[----:B------:R-:W4:Y:S01]  /*214c0*/  LDL.LU R33, [R1+0x44c] ;  /* 0x00044c0001217983 */ /* 0x000f220000300800 */
[----:B-----5:R-:W-:-:S03]  /*214d0*/  FMUL R4, R31, UR22 ;  /* 0x000000161f047c20 */ /* 0x020fc60008400000 */
        /* <DEDUP_REMOVED lines=9> */
[----:B------:R-:W-:-:S03]  /*21570*/  ISETP.LT.OR P1, PT, R0, 0xe1, !P3 ;  /* 0x000000e10000780c */ /* 0x000fc60005f21670 */
[----:B------:R1:W-:Y:S01]  /*21580*/  @!P5 STG.E.U8 desc[UR20][R28.64+0xe1], R9 ;  /* 0x0000e1091c00d986 */ /* 0x0003e2000c101114 */
[----:B------:R-:W-:Y:S02]  /*21590*/  ISETP.LT.OR P5, PT, R0, 0xe9, !P6 ;  /* 0x000000e90000780c */ /* 0x000fe400077a1670 */
[----:B------:R-:W-:Y:S02]  /*215a0*/  F2FP.SATFINITE.E4M3.F32.PACK_AB_MERGE_C R11, RZ, R3, RZ ;  /* 0x00000003ff0b723e */ /* 0x000fe400048070ff */
[----:B0-----:R-:W-:-:S03]  /*215b0*/  F2FP.SATFINITE.E4M3.F32.PACK_AB_MERGE_C R7, RZ, R4, RZ ;  /* 0x00000004ff07723e */ /* 0x001fc600048070ff */
[----:B------:R-:W-:Y:S01]  /*215c0*/  @!P2 STG.E.U8 desc[UR20][R26.64+0xe1], R11 ;  /* 0x0000e10b1a00a986 */ /* 0x000fe2000c101114 */
[----:B------:R-:W-:-:S03]  /*215d0*/  ISETP.LT.OR P2, PT, R0, 0xea, !P6 ;  /* 0x000000ea0000780c */ /* 0x000fc60007741670 */
[----:B------:R0:W-:Y:S01]  /*215e0*/  @!P1 STG.E.U8 desc[UR20][R26.64+0xe0], R5 ;  /* 0x0000e0051a009986 */ /* 0x0001e2000c101114 */
[----:B------:R-:W-:-:S03]  /*215f0*/  ISETP.LT.OR P1, PT, R0, 0xe9, !P3 ;  /* 0x000000e90000780c */ /* 0x000fc60005f21670 */
[----:B------:R0:W-:Y:S01]  /*21600*/  @!P5 STG.E.U8 desc[UR20][R28.64+0xe8], R7 ;  /* 0x0000e8071c00d986 */ /* 0x0001e2000c101114 */
[----:B------:R-:W-:Y:S01]  /*21610*/  ISETP.LT.OR P5, PT, R0, 0xea, !P3 ;  /* 0x000000ea0000780c */ /* 0x000fe20005fa1670 */
[----:B------:R-:W-:Y:S01]  /*21620*/  FMUL R3, R41, UR22 ;  /* 0x0000001629037c20 */ /* 0x000fe20008400000 */
[----:B------:R-:W-:Y:S01]  /*21630*/  FMUL R4, R40, UR22 ;  /* 0x0000001628047c20 */ /* 0x000fe20008400000 */
[----:B-1----:R-:W-:-:S03]  /*21640*/  F2FP.SATFINITE.E4M3.F32.PACK_AB_MERGE_C R9, RZ, R2, RZ ;  /* 0x00000002ff09723e */ /* 0x002fc600048070ff */
[----:B------:R-:W-:Y:S02]  /*21650*/  F2FP.SATFINITE.E4M3.F32.PACK_AB_MERGE_C R13, RZ, R3, RZ ;  /* 0x00000003ff0d723e */ /* 0x000fe400048070ff */
[----:B0-----:R-:W-:Y:S01]  /*21660*/  F2FP.SATFINITE.E4M3.F32.PACK_AB_MERGE_C R5, RZ, R4, RZ ;  /* 0x00000004ff05723e */ /* 0x001fe200048070ff */
[----:B------:R0:W-:Y:S01]  /*21670*/  @!P2 STG.E.U8 desc[UR20][R28.64+0xe9], R9 ;  /* 0x0000e9091c00a986 */ /* 0x0001e2000c101114 */
[----:B------:R-:W-:-:S03]  /*21680*/  ISETP.LT.OR P2, PT, R0, 0xf1, !P3 ;  /* 0x000000f10000780c */ /* 0x000fc60005f41670 */
[----:B------:R-:W-:Y:S01]  /*21690*/  @!P1 STG.E.U8 desc[UR20][R26.64+0xe8], R13 ;  /* 0x0000e80d1a009986 */ /* 0x000fe2000c101114 */
[----:B------:R-:W-:-:S03]  /*216a0*/  ISETP.LT.OR P1, PT, R0, 0xf1, !P6 ;  /* 0x000000f10000780c */ /* 0x000fc60007721670 */
[----:B------:R-:W-:Y:S01]  /*216b0*/  @!P5 STG.E.U8 desc[UR20][R26.64+0xe9], R5 ;  /* 0x0000e9051a00d986 */ /* 0x000fe2000c101114 */
[----:B------:R-:W-:Y:S01]  /*216c0*/  ISETP.LT.OR P5, PT, R0, 0xf2, !P6 ;  /* 0x000000f20000780c */ /* 0x000fe200077a1670 */
[----:B------:R-:W-:Y:S01]  /*216d0*/  FMUL R2, R38, UR22 ;  /* 0x0000001626027c20 */ /* 0x000fe20008400000 */
[----:B------:R-:W-:Y:S01]  /*216e0*/  FMUL R3, R37, UR22 ;  /* 0x0000001625037c20 */ /* 0x000fe20008400000 */
[----:B------:R-:W-:-:S03]  /*216f0*/  FMUL R4, R36, UR22 ;  /* 0x0000001624047c20 */ /* 0x000fc60008400000 */
[----:B------:R-:W-:Y:S02]  /*21700*/  F2FP.SATFINITE.E4M3.F32.PACK_AB_MERGE_C R7, RZ, R2, RZ ;  /* 0x00000002ff07723e */ /* 0x000fe400048070ff */
[----:B------:R-:W-:Y:S02]  /*21710*/  F2FP.SATFINITE.E4M3.F32.PACK_AB_MERGE_C R11, RZ, R3, RZ ;  /* 0x00000003ff0b723e */ /* 0x000fe400048070ff */
[----:B0-----:R-:W-:Y:S01]  /*21720*/  F2FP.SATFINITE.E4M3.F32.PACK_AB_MERGE_C R9, RZ, R4, RZ ;  /* 0x00000004ff09723e */ /* 0x001fe200048070ff */
[----:B------:R0:W-:Y:S01]  /*21730*/  @!P1 STG.E.U8 desc[UR20][R28.64+0xf0], R7 ;  /* 0x0000f0071c009986 */ /* 0x0001e2000c101114 */
[----:B------:R-:W-:-:S03]  /*21740*/  ISETP.LT.OR P1, PT, R0, 0xf9, !P6 ;  /* 0x000000f90000780c */ /* 0x000fc60007721670 */
[----:B------:R1:W-:Y:S01]  /*21750*/  @!P5 STG.E.U8 desc[UR20][R28.64+0xf1], R11 ;  /* 0x0000f10b1c00d986 */ /* 0x0003e2000c101114 */
[C---:B------:R-:W-:Y:S02]  /*21760*/  ISETP.LT.OR P5, PT, R0.reuse, 0xf2, !P3 ;  /* 0x000000f20000780c */ /* 0x040fe40005fa1670 */
[C---:B------:R-:W-:Y:S01]  /*21770*/  ISETP.LT.OR P6, PT, R0.reuse, 0xfa, !P6 ;  /* 0x000000fa0000780c */ /* 0x040fe200077c1670 */
[----:B------:R5:W-:Y:S01]  /*21780*/  @!P2 STG.E.U8 desc[UR20][R26.64+0xf0], R9 ;  /* 0x0000f0091a00a986 */ /* 0x000be2000c101114 */
[C---:B------:R-:W-:Y:S02]  /*21790*/  ISETP.LT.OR P2, PT, R0.reuse, 0xf9, !P3 ;  /* 0x000000f90000780c */ /* 0x040fe40005f41670 */
[----:B------:R-:W-:Y:S01]  /*217a0*/  ISETP.LT.OR P3, PT, R0, 0xfa, !P3 ;  /* 0x000000fa0000780c */ /* 0x000fe20005f61670 */
[----:B--2---:R-:W-:Y:S01]  /*217b0*/  FMUL R0, R35, UR22 ;  /* 0x0000001623007c20 */ /* 0x004fe20008400000 */
[----:B---3--:R-:W-:-:S04]  /*217c0*/  FMUL R2, R34, UR22 ;  /* 0x0000001622027c20 */ /* 0x008fc80008400000 */
[----:B0-----:R-:W-:Y:S02]  /*217d0*/  F2FP.SATFINITE.E4M3.F32.PACK_AB_MERGE_C R7, RZ, R0, RZ ;  /* 0x00000000ff07723e */ /* 0x001fe400048070ff */
[----:B-1----:R-:W-:Y:S01]  /*217e0*/  F2FP.SATFINITE.E4M3.F32.PACK_AB_MERGE_C R11, RZ, R2, RZ ;  /* 0x00000002ff0b723e */ /* 0x002fe200048070ff */
[----:B----4-:R-:W-:Y:S02]  /*217f0*/  FMUL R3, R33, UR22 ;  /* 0x0000001621037c20 */ /* 0x010fe40008400000 */
[----:B------:R0:W-:Y:S03]  /*21800*/  @!P5 STG.E.U8 desc[UR20][R26.64+0xf1], R7 ;  /* 0x0000f1071a00d986 */ /* 0x0001e6000c101114 */
[----:B------:R-:W-:Y:S01]  /*21810*/  F2FP.SATFINITE.E4M3.F32.PACK_AB_MERGE_C R3, RZ, R3, RZ ;  /* 0x00000003ff03723e */ /* 0x000fe200048070ff */
[----:B-----5:R-:W-:Y:S01]  /*21820*/  FMUL R4, R31, UR22 ;  /* 0x000000161f047c20 */ /* 0x020fe20008400000 */
[----:B------:R-:W-:-:S04]  /*21830*/  FMUL R5, R30, UR22 ;  /* 0x000000161e057c20 */ /* 0x000fc80008400000 */
[----:B------:R-:W-:Y:S02]  /*21840*/  F2FP.SATFINITE.E4M3.F32.PACK_AB_MERGE_C R9, RZ, R4, RZ ;  /* 0x00000004ff09723e */ /* 0x000fe400048070ff */
[----:B------:R-:W-:Y:S01]  /*21850*/  F2FP.SATFINITE.E4M3.F32.PACK_AB_MERGE_C R5, RZ, R5, RZ ;  /* 0x00000005ff05723e */ /* 0x000fe200048070ff */
[----:B------:R0:W-:Y:S04]  /*21860*/  @!P1 STG.E.U8 desc[UR20][R28.64+0xf8], R11 ;  /* 0x0000f80b1c009986 */ /* 0x0001e8000c101114 */
[----:B------:R0:W-:Y:S04]  /*21870*/  @!P6 STG.E.U8 desc[UR20][R28.64+0xf9], R3 ;  /* 0x0000f9031c00e986 */ /* 0x0001e8000c101114 */
[----:B------:R0:W-:Y:S04]  /*21880*/  @!P2 STG.E.U8 desc[UR20][R26.64+0xf8], R9 ;  /* 0x0000f8091a00a986 */ /* 0x0001e8000c101114 */
[----:B------:R0:W-:Y:S02]  /*21890*/  @!P3 STG.E.U8 desc[UR20][R26.64+0xf9], R5 ;  /* 0x0000f9051a00b986 */ /* 0x0001e4000c101114 */
.L_x_552:
[----:B------:R-:W-:Y:S05]  /*218a0*/  BSYNC B0 ;  /* 0x0000000000007941 */ /* 0x000fea0003800000 */
.L_x_38:
[----:B0-2---:R-:W2:Y:S04]  /*218b0*/  LDL.LU R3, [R1+0x45c] ;  /* 0x00045c0001037983 */ /* 0x005ea80000300800 */
[----:B------:R-:W2:Y:S01]  /*218c0*/  LDL.LU R2, [R1+0x460] ;  /* 0x0004600001027983 */ /* 0x000ea20000300800 */
[----:B------:R-:W-:Y:S01]  /*218d0*/  ULDC UR6, c[0x0][0xc] ;  /* 0x0000030000067ab9 */ /* 0x000fe20000000800 */
[----:B------:R-:W-:Y:S01]  /*218e0*/  ULDC UR7, c[0x0][0x10] ;  /* 0x0000040000077ab9 */ /* 0x000fe20000000800 */
[----:B---34-:R-:W2:Y:S01]  /*218f0*/  LDC R5, c[0x0][0x14] ;  /* 0x00000500ff057b82 */ /* 0x018ea20000000800 */
[----:B------:R-:W-:Y:S01]  /*21900*/  UIMAD.WIDE.U32 UR6, UR6, UR7, URZ ;  /* 0x00000007060672a5 */ /* 0x000fe2000f8e003f */
[----:B-----5:R-:W-:Y:S01]  /*21910*/  PRMT R0, RZ, 0x7610, R0 ;  /* 0x00007610ff007816 */ /* 0x020fe20000000000 */
[----:B------:R-:W-:-:S04]  /*21920*/  UMOV UR10, 0xffffffff ;  /* 0xffffffff000a7882 */ /* 0x000fc80000000000 */
[----:B--2---:R-:W-:-:S04]  /*21930*/  IMAD.WIDE.U32 R2, R5, UR6, R2 ;  /* 0x0000000605027c25 */ /* 0x004fc8000f8e0002 */
[----:B------:R-:W-:Y:S01]  /*21940*/  IMAD R5, R5, UR7, RZ ;  /* 0x0000000705057c24 */ /* 0x000fe2000f8e02ff */
[----:B------:R-:W-:Y:S01]  /*21950*/  ULDC.64 UR6, c[0x0][0x650] ;  /* 0x0001940000067ab9 */ /* 0x000fe20000000a00 */
[----:B------:R-:W-:Y:S01]  /*21960*/  IMAD.MOV.U32 R11, RZ, RZ, R2 ;  /* 0x000000ffff0b7224 */ /* 0x000fe200078e0002 */
[----:B------:R-:W-:Y:S01]  /*21970*/  ISETP.GE.U32.AND P1, PT, R2, UR6, PT ;  /* 0x0000000602007c0c */ /* 0x000fe2000bf26070 */
[----:B------:R-:W-:Y:S02]  /*21980*/  IMAD.IADD R13, R3, 0x1, R5 ;  /* 0x00000001030d7824 */ /* 0x000fe400078e0205 */
[----:B------:R-:W-:-:S03]  /*21990*/  IMAD.MOV.U32 R2, RZ, RZ, -0x1 ;  /* 0xffffffffff027424 */ /* 0x000fc600078e00ff */
[----:B------:R0:W-:Y:S01]  /*219a0*/  STL [R1+0x45c], R13 ;  /* 0x00045c0d01007387 */ /* 0x0001e20000100800 */
[----:B------:R-:W-:-:S03]  /*219b0*/  ISETP.GE.U32.AND.EX P1, PT, R13, UR7, PT, P1 ;  /* 0x000000070d007c0c */ /* 0x000fc6000bf26110 */
[----:B------:R0:W-:Y:S04]  /*219c0*/  STL [R1+0x460], R11 ;  /* 0x0004600b01007387 */ /* 0x0001e80000100800 */
[----:B------:R0:W-:Y:S06]  /*219d0*/  STL [R1+0x464], R2 ;  /* 0x0004640201007387 */ /* 0x0001ec0000100800 */
[----:B------:R-:W-:Y:S05]  /*219e0*/  @P1 BRA `(.L_x_553) ;  /* 0x0000000400741947 */ /* 0x000fea0003800000 */
[----:B------:R-:W2:Y:S01]  /*219f0*/  S2R R8, SR_CTAID.X ;  /* 0x0000000000087919 */ /* 0x000ea20000002500 */
[----:B------:R-:W-:Y:S01]  /*21a00*/  ULDC.64 UR16, c[0x0][0x628] ;  /* 0x00018a0000107ab9 */ /* 0x000fe20000000a00 */
[----:B------:R-:W3:Y:S01]  /*21a10*/  LDC R9, c[0x0][0x144] ;  /* 0x00005100ff097b82 */ /* 0x000ee20000000800 */
[----:B------:R-:W-:Y:S01]  /*21a20*/  ULDC UR6, c[0x0][0x150] ;  /* 0x0000540000067ab9 */ /* 0x000fe20000000800 */
[----:B------:R-:W4:Y:S01]  /*21a30*/  S2R R12, SR_CTAID.Y ;  /* 0x00000000000c7919 */ /* 0x000f220000002600 */
[----:B------:R-:W-:Y:S01]  /*21a40*/  ISETP.NE.U32.AND P1, PT, RZ, UR16, PT ;  /* 0x00000010ff007c0c */ /* 0x000fe2000bf25070 */
[----:B------:R-:W-:Y:S01]  /*21a50*/  ULDC UR18, c[0x0][0x630] ;  /* 0x00018c0000127ab9 */ /* 0x000fe20000000800 */
[----:B------:R-:W-:Y:S02]  /*21a60*/  R2UR UR14, R11 ;  /* 0x000000000b0e72ca */ /* 0x000fe400000e0000 */
[----:B------:R-:W-:Y:S01]  /*21a70*/  ISETP.NE.AND.EX P1, PT, RZ, UR17, PT, P1 ;  /* 0x00000011ff007c0c */ /* 0x000fe2000bf25310 */
[----:B------:R-:W0:Y:S01]  /*21a80*/  LDC.64 R6, c[0x0][0x620] ;  /* 0x00018800ff067b82 */ /* 0x000e220000000a00 */
[----:B------:R-:W-:-:S02]  /*21a90*/  R2UR UR15, R13 ;  /* 0x000000000d0f72ca */ /* 0x000fc400000e0000 */
[----:B--2---:R-:W-:-:S05]  /*21aa0*/  I2FP.F32.U32 R0, R8 ;  /* 0x0000000800007245 */ /* 0x004fca0000201000 */
[----:B------:R-:W-:-:S06]  /*21ab0*/  FMUL R0, R0, UR6 ;  /* 0x0000000600007c20 */ /* 0x000fcc0008400000 */
[----:B------:R-:W2:Y:S01]  /*21ac0*/  F2I.U32.TRUNC.NTZ R0, R0 ;  /* 0x0000000000007305 */ /* 0x000ea2000020f000 */
[----:B----4-:R-:W-:Y:S05]  /*21ad0*/  @!P1 BRA `(.L_x_554) ;  /* 0x0000000000309947 */ /* 0x010fea0003800000 */
        /* <DEDUP_REMOVED lines=12> */
.L_x_554:
[----:B------:R-:W-:Y:S01]  /*21ba0*/  USHF.R.U64 UR10, UR14, UR18, UR15 ;  /* 0x000000120e0a7299 */ /* 0x000fe2000800120f */
[----:B------:R-:W4:Y:S01]  /*21bb0*/  LDC.64 R22, c[0x0][0x640] ;  /* 0x00019000ff167b82 */ /* 0x000f220000000a00 */
[----:B------:R-:W-:Y:S01]  /*21bc0*/  USHF.R.U32.HI UR6, URZ, UR18, UR15 ;  /* 0x000000123f067299 */ /* 0x000fe2000801160f */
[----:B--2---:R-:W-:Y:S02]  /*21bd0*/  IMAD.MOV R10, RZ, RZ, -R0 ;  /* 0x000000ffff0a7224 */ /* 0x004fe400078e0a00 */
[----:B0-----:R-:W-:Y:S01]  /*21be0*/  IMAD.MOV.U32 R2, RZ, RZ, R11 ;  /* 0x000000ffff027224 */ /* 0x001fe200078e000b */
[----:B------:R-:W-:Y:S01]  /*21bf0*/  IADD3 R5, P1, RZ, -UR10, RZ ;  /* 0x8000000aff057c10 */ /* 0x000fe2000ff3e0ff */
[----:B---3--:R-:W-:Y:S02]  /*21c00*/  IMAD R18, R9, R10, R8 ;  /* 0x0000000a09127224 */ /* 0x008fe400078e0208 */
[----:B------:R-:W0:Y:S02]  /*21c10*/  LDC R4, c[0x0][0x618] ;  /* 0x00018600ff047b82 */ /* 0x000e240000000800 */
[----:B------:R-:W-:Y:S01]  /*21c20*/  IMAD.X R3, RZ, RZ, ~UR6, P1 ;  /* 0x80000006ff037e24 */ /* 0x000fe200088e06ff */
[----:B------:R-:W-:-:S03]  /*21c30*/  ULDC UR6, c[0x0][0x154] ;  /* 0x0000550000067ab9 */ /* 0x000fc60000000800 */
[-C--:B------:R-:W-:Y:S02]  /*21c40*/  IMAD R0, R3, R6.reuse, RZ ;  /* 0x0000000603007224 */ /* 0x080fe400078e02ff */
[----:B------:R-:W2:Y:S01]  /*21c50*/  LDC R14, c[0x0][0x608] ;  /* 0x00018200ff0e7b82 */ /* 0x000ea20000000800 */
[----:B------:R-:W-:Y:S02]  /*21c60*/  IMAD.MOV.U32 R3, RZ, RZ, R13 ;  /* 0x000000ffff037224 */ /* 0x000fe400078e000d */
[----:B------:R-:W-:-:S05]  /*21c70*/  IMAD.WIDE.U32 R2, R5, R6, R2 ;  /* 0x0000000605027225 */ /* 0x000fca00078e0002 */
[----:B------:R-:W3:Y:S01]  /*21c80*/  LDC R20, c[0x0][0x658] ;  /* 0x00019600ff147b82 */ /* 0x000ee20000000800 */
[----:B------:R-:W-:Y:S01]  /*21c90*/  IMAD R5, R5, R7, R0 ;  /* 0x0000000705057224 */ /* 0x000fe200078e0200 */
[----:B------:R-:W-:Y:S01]  /*21ca0*/  I2FP.F32.U32 R0, R12 ;  /* 0x0000000c00007245 */ /* 0x000fe20000201000 */
[----:B------:R-:W-:Y:S01]  /*21cb0*/  IMAD.MOV.U32 R7, RZ, RZ, 0x1 ;  /* 0x00000001ff077424 */ /* 0x000fe200078e00ff */
[----:B----4-:R-:W-:Y:S01]  /*21cc0*/  ISETP.NE.U32.AND P1, PT, R22, RZ, PT ;  /* 0x000000ff1600720c */ /* 0x010fe20003f25070 */
[----:B------:R-:W-:Y:S02]  /*21cd0*/  IMAD.IADD R3, R3, 0x1, R5 ;  /* 0x0000000103037824 */ /* 0x000fe400078e0205 */
[----:B------:R-:W-:Y:S01]  /*21ce0*/  FMUL R0, R0, UR6 ;  /* 0x0000000600007c20 */ /* 0x000fe20008400000 */
[----:B------:R-:W4:Y:S01]  /*21cf0*/  LDC R15, c[0x0][0x148] ;  /* 0x00005200ff0f7b82 */ /* 0x000f220000000800 */
[----:B------:R-:W-:Y:S01]  /*21d00*/  ISETP.NE.AND.EX P1, PT, R23, RZ, PT, P1 ;  /* 0x000000ff1700720c */ /* 0x000fe20003f25310 */
[----:B------:R-:W-:Y:S01]  /*21d10*/  IMAD.MOV.U32 R5, RZ, RZ, -0x1 ;  /* 0xffffffffff057424 */ /* 0x000fe200078e00ff */
[-CC-:B0-----:R-:W-:Y:S01]  /*21d20*/  SHF.R.U64 R10, R2, R4.reuse, R3.reuse ;  /* 0x00000004020a7219 */ /* 0x181fe20000001203 */
[----:B------:R0:W0:Y:S01]  /*21d30*/  F2I.U32.TRUNC.NTZ R13, R0 ;  /* 0x00000000000d7305 */ /* 0x000022000020f000 */
[----:B------:R-:W-:-:S03]  /*21d40*/  SHF.R.U32.HI R3, RZ, R4, R3 ;  /* 0x00000004ff037219 */ /* 0x000fc60000011603 */
[----:B------:R-:W0:Y:S01]  /*21d50*/  LDC R16, c[0x0][0x600] ;  /* 0x00018000ff107b82 */ /* 0x000e220000000800 */
[-CC-:B--2---:R-:W-:Y:S02]  /*21d60*/  SHF.R.U64 R8, R10, R14.reuse, R3.reuse ;  /* 0x0000000e0a087219 */ /* 0x184fe40000001203 */
[----:B------:R-:W-:-:S05]  /*21d70*/  SHF.R.U32.HI R3, RZ, R14, R3 ;  /* 0x0000000eff037219 */ /* 0x000fca0000011603 */
[----:B------:R-:W2:Y:S01]  /*21d80*/  LDC R17, c[0x0][0x648] ;  /* 0x00019200ff117b82 */ /* 0x000ea20000000800 */
[-CC-:B---3--:R-:W-:Y:S02]  /*21d90*/  SHF.R.U64 R11, R8, R20.reuse, R3.reuse ;  /* 0x00000014080b7219 */ /* 0x188fe40000001203 */
[-C--:B------:R-:W-:Y:S02]  /*21da0*/  SHF.L.U32 R5, R5, R20.reuse, RZ ;  /* 0x0000001405057219 */ /* 0x080fe400000006ff */
[-C--:B------:R-:W-:Y:S01]  /*21db0*/  SHF.R.U32.HI R3, RZ, R20.reuse, R3 ;  /* 0x00000014ff037219 */ /* 0x080fe20000011603 */
[----:B------:R-:W-:Y:S01]  /*21dc0*/  IMAD.MOV.U32 R2, RZ, RZ, R11 ;  /* 0x000000ffff027224 */ /* 0x000fe200078e000b */
[----:B------:R-:W-:Y:S01]  /*21dd0*/  SHF.L.U32 R20, R7, R20, RZ ;  /* 0x0000001407147219 */ /* 0x000fe200000006ff */
[----:B------:R-:W3:Y:S01]  /*21de0*/  LDC R19, c[0x0][0x638] ;  /* 0x00018e00ff137b82 */ /* 0x000ee20000000800 */
[----:B------:R-:W-:-:S07]  /*21df0*/  LOP3.LUT R39, RZ, R5, RZ, 0x33, !PT ;  /* 0x00000005ff277212 */ /* 0x000fce00078e33ff */
[----:B------:R-:W0:Y:S01]  /*21e00*/  LDC R21, c[0x0][0x610] ;  /* 0x00018400ff157b82 */ /* 0x000e220000000800 */
[----:B------:R-:W-:Y:S05]  /*21e10*/  @!P1 BRA `(.L_x_555) ;  /* 0x0000000000289947 */ /* 0x000fea0003800000 */
[----:B0-----:R-:W0:Y:S02]  /*21e20*/  LDC R0, c[0x0][0x64c] ;  /* 0x00019300ff007b82 */ /* 0x001e240000000800 */
[----:B0-----:R-:W-:-:S05]  /*21e30*/  IADD3 R7, P1, R11, R0, RZ ;  /* 0x000000000b077210 */ /* 0x001fca0007f3e0ff */
        /* <DEDUP_REMOVED lines=8> */
.L_x_555:
[----:B0-2---:R-:W-:Y:S01]  /*21ec0*/  SHF.R.U64 R0, R2, R17, R3 ;  /* 0x0000001102007219 */ /* 0x005fe20000001203 */
[----:B------:R-:W-:Y:S01]  /*21ed0*/  VIADD R3, R16, 0xffffffff ;  /* 0xffffffff10037836 */ /* 0x000fe20000000000 */
[----:B------:R-:W-:Y:S01]  /*21ee0*/  LOP3.LUT R39, R8, R39, RZ, 0xc0, !PT ;  /* 0x0000002708277212 */ /* 0x000fe200078ec0ff */
[----:B------:R-:W-:Y:S02]  /*21ef0*/  IMAD.MOV R13, RZ, RZ, -R13 ;  /* 0x000000ffff0d7224 */ /* 0x000fe400078e0a0d */
[----:B------:R-:W-:Y:S01]  /*21f00*/  IMAD.MOV R2, RZ, RZ, -R0 ;  /* 0x000000ffff027224 */ /* 0x000fe200078e0a00 */
[----:B------:R-:W-:Y:S01]  /*21f10*/  LOP3.LUT R3, R10, R3, RZ, 0xc0, !PT ;  /* 0x000000030a037212 */ /* 0x000fe200078ec0ff */
[----:B------:R-:W-:Y:S02]  /*21f20*/  IMAD R39, R20, R0, R39 ;  /* 0x0000000014277224 */ /* 0x000fe400078e0227 */
[----:B----4-:R-:W-:Y:S02]  /*21f30*/  @P4 IMAD R18, R15, R13, R12 ;  /* 0x0000000d0f124224 */ /* 0x010fe400078e020c */
[----:B---3--:R-:W-:-:S02]  /*21f40*/  IMAD R0, R2, R19, R11 ;  /* 0x0000001302007224 */ /* 0x008fc400078e020b */
[----:B------:R-:W-:Y:S02]  /*21f50*/  IMAD R39, R39, R21, R18 ;  /* 0x0000001527277224 */ /* 0x000fe400078e0212 */
[----:B------:R-:W-:Y:S02]  /*21f60*/  IMAD R2, R0, R16, R3 ;  /* 0x0000001000027224 */ /* 0x000fe400078e0203 */
[----:B------:R-:W-:-:S03]  /*21f70*/  IMAD.MOV.U32 R4, RZ, RZ, 0x1 ;  /* 0x00000001ff047424 */ /* 0x000fc600078e00ff */
[----:B------:R-:W-:Y:S02]  /*21f80*/  SEL R3, R2, R39, !P4 ;  /* 0x0000002702037207 */ /* 0x000fe40006000000 */
[----:B------:R-:W-:Y:S02]  /*21f90*/  PRMT R0, R4, 0x7610, R0 ;  /* 0x0000761004007816 */ /* 0x000fe40000000000 */
[----:B------:R-:W-:Y:S01]  /*21fa0*/  SEL R39, R39, R2, !P4 ;  /* 0x0000000227277207 */ /* 0x000fe20006000000 */
[----:B------:R2:W-:Y:S06]  /*21fb0*/  STL [R1+0x464], R3 ;  /* 0x0004640301007387 */ /* 0x0005ec0000100800 */
.L_x_553:
[----:B------:R3:W-:Y:S01]  /*21fc0*/  STL [R1+0x468], R39 ;  /* 0x0004682701007387 */ /* 0x0007e20000100800 */
[----:B------:R-:W-:-:S13]  /*21fd0*/  LOP3.LUT P1, RZ, R0, 0xff, RZ, 0xc0, !PT ;  /* 0x000000ff00ff7812 */ /* 0x000fda000782c0ff */
[----:B---3--:R-:W-:Y:S05]  /*21fe0*/  @P1 BRA `(.L_x_556) ;  /* 0xfffffdf000fc1947 */ /* 0x008fea000383ffff */
[----:B------:R-:W-:Y:S05]  /*21ff0*/  EXIT ;  /* 0x000000000000794d */ /* 0x000fea0003800000 */
.L_x_8:
[----:B------:R-:W2:Y:S01]  /*22000*/  LDL R20, [R1+0x460] ;  /* 0x0004600001147983 */ /* 0x000ea20000100800 */
[----:B0-----:R-:W-:-:S03]  /*22010*/  ULDC.64 UR4, c[0x0][0x650] ;  /* 0x0001940000047ab9 */ /* 0x001fc60000000a00 */
[----:B------:R-:W3:Y:S01]  /*22020*/  LDL R163, [R1+0x45c] ;  /* 0x00045c0001a37983 */ /* 0x000ee20000100800 */
[----:B------:R-:W-:Y:S01]  /*22030*/  PRMT R0, RZ, 0x7610, R0 ;  /* 0x00007610ff007816 */ /* 0x000fe20000000000 */
[----:B------:R-:W-:Y:S02]  /*22040*/  IMAD.MOV.U32 R12, RZ, RZ, -0x1 ;  /* 0xffffffffff0c7424 */ /* 0x000fe400078e00ff */
[----:B------:R-:W-:Y:S02]  /*22050*/  IMAD.MOV.U32 R4, RZ, RZ, -0x1 ;  /* 0xffffffffff047424 */ /* 0x000fe400078e00ff */
[----:B------:R-:W-:Y:S01]  /*22060*/  IMAD.MOV.U32 R11, RZ, RZ, -0x1 ;  /* 0xffffffffff0b7424 */ /* 0x000fe200078e00ff */
[----:B--2---:R-:W-:-:S04]  /*22070*/  ISETP.GE.U32.AND P0, PT, R20, UR4, PT ;  /* 0x0000000414007c0c */ /* 0x004fc8000bf06070 */
[----:B---3--:R-:W-:-:S13]  /*22080*/  ISETP.GE.U32.AND.EX P0, PT, R163, UR5, PT, P0 ;  /* 0x00000005a3007c0c */ /* 0x008fda000bf06100 */
[----:B------:R-:W-:Y:S05]  /*22090*/  @P0 BRA `(.L_x_557) ;  /* 0x0000000400300947 */ /* 0x000fea0003800000 */
[----:B------:R-:W0:Y:S01]  /*220a0*/  LDC.64 R16, c[0x0][0x628] ;  /* 0x00018a00ff107b82 */ /* 0x000e220000000a00 */
[----:B-1----:R-:W-:Y:S02]  /*220b0*/  IMAD.MOV.U32 R8, RZ, RZ, R20 ;  /* 0x000000ffff087224 */ /* 0x002fe400078e0014 */
[----:B------:R-:W-:-:S05]  /*220c0*/  IMAD.MOV.U32 R9, RZ, RZ, R163 ;  /* 0x000000ffff097224 */ /* 0x000fca00078e00a3 */
[----:B------:R-:W1:Y:S08]  /*220d0*/  LDC R12, c[0x0][0x630] ;  /* 0x00018c00ff0c7b82 */ /* 0x000e700000000800 */
[----:B------:R-:W2:Y:S01]  /*220e0*/  LDC.64 R18, c[0x0][0x620] ;  /* 0x00018800ff127b82 */ /* 0x000ea20000000a00 */
[----:B0-----:R-:W-:-:S04]  /*220f0*/  ISETP.NE.U32.AND P0, PT, R16, RZ, PT ;  /* 0x000000ff1000720c */ /* 0x001fc80003f05070 */
[----:B------:R-:W-:-:S13]  /*22100*/  ISETP.NE.AND.EX P0, PT, R17, RZ, PT, P0 ;  /* 0x000000ff1100720c */ /* 0x000fda0003f05300 */
[----:B-12---:R-:W-:Y:S05]  /*22110*/  @!P0 BRA `(.L_x_558) ;  /* 0x0000000000288947 */ /* 0x006fea0003800000 */
[----:B------:R-:W0:Y:S02]  /*22120*/  LDC R0, c[0x0][0x634] ;  /* 0x00018d00ff007b82 */ /* 0x000e240000000800 */
        /* <DEDUP_REMOVED lines=9> */
.L_x_558:
[----:B------:R-:W0:Y:S01]  /*221c0*/  LDC.64 R22, c[0x0][0x640] ;  /* 0x00019000ff167b82 */ /* 0x000e220000000a00 */
[-CC-:B------:R-:W-:Y:S01]  /*221d0*/  SHF.R.U64 R15, R8, R12.reuse, R9.reuse ;  /* 0x0000000c080f7219 */ /* 0x180fe20000001209 */
[----:B------:R-:W-:Y:S01]  /*221e0*/  IMAD.MOV.U32 R4, RZ, RZ, R20 ;  /* 0x000000ffff047224 */ /* 0x000fe200078e0014 */
[----:B------:R-:W-:Y:S01]  /*221f0*/  SHF.R.U32.HI R0, RZ, R12, R9 ;  /* 0x0000000cff007219 */ /* 0x000fe20000011609 */
[----:B------:R-:W-:Y:S01]  /*22200*/  IMAD.MOV.U32 R24, RZ, RZ, 0x1 ;  /* 0x00000001ff187424 */ /* 0x000fe200078e00ff */
[----:B------:R-:W-:-:S03]  /*22210*/  IADD3 R7, P0, RZ, -R15, RZ ;  /* 0x8000000fff077210 */ /* 0x000fc60007f1e0ff */
[----:B------:R-:W1:Y:S02]  /*22220*/  LDC R6, c[0x0][0x618] ;  /* 0x00018600ff067b82 */ /* 0x000e640000000800 */
[----:B------:R-:W-:-:S04]  /*22230*/  IMAD.X R5, RZ, RZ, ~R0, P0 ;  /* 0x000000ffff057224 */ /* 0x000fc800000e0e00 */
[-C--:B------:R-:W-:Y:S02]  /*22240*/  IMAD R0, R5, R18.reuse, RZ ;  /* 0x0000001205007224 */ /* 0x080fe400078e02ff */
[----:B------:R-:W2:Y:S01]  /*22250*/  LDC R8, c[0x0][0x608] ;  /* 0x00018200ff087b82 */ /* 0x000ea20000000800 */
[----:B------:R-:W-:Y:S02]  /*22260*/  IMAD.MOV.U32 R5, RZ, RZ, R163 ;  /* 0x000000ffff057224 */ /* 0x000fe400078e00a3 */
[----:B------:R-:W-:-:S05]  /*22270*/  IMAD.WIDE.U32 R4, R7, R18, R4 ;  /* 0x0000001207047225 */ /* 0x000fca00078e0004 */
[----:B------:R-:W3:Y:S01]  /*22280*/  LDC R21, c[0x0][0x658] ;  /* 0x00019600ff157b82 */ /* 0x000ee20000000800 */
[----:B------:R-:W-:Y:S01]  /*22290*/  IMAD R7, R7, R19, R0 ;  /* 0x0000001307077224 */ /* 0x000fe200078e0200 */
[----:B0-----:R-:W-:-:S03]  /*222a0*/  ISETP.NE.U32.AND P0, PT, R22, RZ, PT ;  /* 0x000000ff1600720c */ /* 0x001fc60003f05070 */
[----:B------:R-:W-:Y:S01]  /*222b0*/  IMAD.IADD R5, R5, 0x1, R7 ;  /* 0x0000000105057824 */ /* 0x000fe200078e0207 */
[----:B------:R-:W-:Y:S02]  /*222c0*/  ISETP.NE.AND.EX P0, PT, R23, RZ, PT, P0 ;  /* 0x000000ff1700720c */ /* 0x000fe40003f05300 */
[----:B------:R-:W0:Y:S02]  /*222d0*/  LDC R16, c[0x0][0x600] ;  /* 0x00018000ff107b82 */ /* 0x000e240000000800 */
[-CC-:B-1----:R-:W-:Y:S01]  /*222e0*/  SHF.R.U64 R12, R4, R6.reuse, R5.reuse ;  /* 0x00000006040c7219 */ /* 0x182fe20000001205 */
[----:B------:R-:W-:Y:S01]  /*222f0*/  IMAD.MOV.U32 R4, RZ, RZ, -0x1 ;  /* 0xffffffffff047424 */ /* 0x000fe200078e00ff */
[----:B------:R-:W-:-:S04]  /*22300*/  SHF.R.U32.HI R5, RZ, R6, R5 ;  /* 0x00000006ff057219 */ /* 0x000fc80000011605 */
[----:B------:R-:W1:Y:S01]  /*22310*/  LDC R18, c[0x0][0x648] ;  /* 0x00019200ff127b82 */ /* 0x000e620000000800 */
[-CC-:B--2---:R-:W-:Y:S02]  /*22320*/  SHF.R.U64 R17, R12, R8.reuse, R5.reuse ;  /* 0x000000080c117219 */ /* 0x184fe40000001205 */
[----:B------:R-:W-:-:S05]  /*22330*/  SHF.R.U32.HI R0, RZ, R8, R5 ;  /* 0x00000008ff007219 */ /* 0x000fca0000011605 */
[----:B------:R-:W2:Y:S01]  /*22340*/  LDC R20, c[0x0][0x638] ;  /* 0x00018e00ff147b82 */ /* 0x000ea20000000800 */
[-C--:B---3--:R-:W-:Y:S02]  /*22350*/  SHF.L.U32 R4, R4, R21.reuse, RZ ;  /* 0x0000001504047219 */ /* 0x088fe400000006ff */
[-CC-:B------:R-:W-:Y:S02]  /*22360*/  SHF.R.U64 R19, R17, R21.reuse, R0.reuse ;  /* 0x0000001511137219 */ /* 0x180fe40000001200 */
[----:B------:R-:W-:Y:S02]  /*22370*/  LOP3.LUT R26, RZ, R4, RZ, 0x33, !PT ;  /* 0x00000004ff1a7212 */ /* 0x000fe400078e33ff */
[----:B------:R-:W-:Y:S01]  /*22380*/  SHF.R.U32.HI R5, RZ, R21, R0 ;  /* 0x00000015ff057219 */ /* 0x000fe20000011600 */
[----:B------:R-:W3:Y:S01]  /*22390*/  LDC R25, c[0x0][0x610] ;  /* 0x00018400ff197b82 */ /* 0x000ee20000000800 */
[----:B------:R-:W-:Y:S01]  /*223a0*/  IMAD.MOV.U32 R4, RZ, RZ, R19 ;  /* 0x000000ffff047224 */ /* 0x000fe200078e0013 */
[----:B------:R-:W-:Y:S06]  /*223b0*/  @!P0 BRA `(.L_x_559) ;  /* 0x0000000000288947 */ /* 0x000fec0003800000 */
        /* <DEDUP_REMOVED lines=10> */
.L_x_559:
[----:B-1----:R-:W-:Y:S01]  /*22460*/  SHF.R.U64 R3, R4, R18, R5 ;  /* 0x0000001204037219 */ /* 0x002fe20000001205 */
[----:B0-----:R-:W-:Y:S01]  /*22470*/  VIADD R5, R16, 0xffffffff ;  /* 0xffffffff10057836 */ /* 0x001fe20000000000 */
[----:B------:R-:W-:Y:S01]  /*22480*/  SHF.L.U32 R24, R24, R21, RZ ;  /* 0x0000001518187219 */ /* 0x000fe200000006ff */
[----:B------:R-:W-:Y:S01]  /*22490*/  @P4 IMAD R10, R13, R14, R2 ;  /* 0x0000000e0d0a4224 */ /* 0x000fe200078e0202 */
[----:B------:R-:W-:Y:S01]  /*224a0*/  LOP3.LUT R0, R17, R26, RZ, 0xc0, !PT ;  /* 0x0000001a11007212 */ /* 0x000fe200078ec0ff */
[----:B------:R-:W-:Y:S01]  /*224b0*/  IMAD.MOV R4, RZ, RZ, -R3 ;  /* 0x000000ffff047224 */ /* 0x000fe200078e0a03 */
[----:B------:R-:W-:Y:S01]  /*224c0*/  LOP3.LUT R5, R12, R5, RZ, 0xc0, !PT ;  /* 0x000000050c057212 */ /* 0x000fe200078ec0ff */
[----:B------:R-:W-:Y:S02]  /*224d0*/  IMAD.MOV.U32 R2, RZ, RZ, 0x1 ;  /* 0x00000001ff027424 */ /* 0x000fe400078e00ff */
[----:B------:R-:W-:Y:S02]  /*224e0*/  IMAD R3, R24, R3, R0 ;  /* 0x0000000318037224 */ /* 0x000fe400078e0200 */
[----:B--2---:R-:W-:-:S02]  /*224f0*/  IMAD R0, R4, R20, R19 ;  /* 0x0000001404007224 */ /* 0x004fc400078e0213 */
[----:B---3--:R-:W-:Y:S02]  /*22500*/  IMAD R12, R3, R25, R10 ;  /* 0x00000019030c7224 */ /* 0x008fe400078e020a */
[----:B------:R-:W-:Y:S01]  /*22510*/  IMAD R3, R0, R16, R5 ;  /* 0x0000001000037224 */ /* 0x000fe200078e0205 */
[----:B------:R-:W-:Y:S01]  /*22520*/  PRMT R0, R2, 0x7610, R0 ;  /* 0x0000761002007816 */ /* 0x000fe20000000000 */
[----:B------:R-:W-:-:S03]  /*22530*/  IMAD.MOV.U32 R11, RZ, RZ, R15 ;  /* 0x000000ffff0b7224 */ /* 0x000fc600078e000f */
[----:B------:R-:W-:Y:S02]  /*22540*/  SEL R4, R3, R12, !P4 ;  /* 0x0000000c03047207 */ /* 0x000fe40006000000 */
[----:B------:R-:W-:-:S07]  /*22550*/  SEL R12, R12, R3, !P4 ;  /* 0x000000030c0c7207 */ /* 0x000fce0006000000 */
.L_x_557:
[----:B------:R-:W-:-:S08]  /*22560*/  NOP ;  /* 0x0000000000007918 */ /* 0x000fd00000000000 */
[----:B-1----:R-:W0:-:S00]  /*22570*/  USETMAXREG.DEALLOC.CTAPOOL 0x18 ;  /* 0x00000018000079c8 */ /* 0x002e0000080e0500 */
[----:B------:R-:W-:-:S13]  /*22580*/  ISETP.NE.AND P0, PT, RZ, UR8, PT ;  /* 0x00000008ff007c0c */ /* 0x000fda000bf05270 */
[----:B------:R-:W-:Y:S05]  /*22590*/  @P0 EXIT ;  /* 0x000000000000094d */ /* 0x000fea0003800000 */
[----:B0-----:R-:W-:Y:S01]  /*225a0*/  LOP3.LUT P0, RZ, R0, 0xff, RZ, 0xc0, !PT ;  /* 0x000000ff00ff7812 */ /* 0x001fe2000780c0ff */
[----:B------:R-:W-:Y:S02]  /*225b0*/  IMAD.MOV.U32 R0, RZ, RZ, 0x1 ;  /* 0x00000001ff007424 */ /* 0x000fe400078e00ff */
[----:B------:R-:W-:-:S10]  /*225c0*/  IMAD.MOV.U32 R8, RZ, RZ, RZ ;  /* 0x000000ffff087224 */ /* 0x000fd400078e00ff */
[----:B------:R-:W-:Y:S05]  /*225d0*/  @!P0 BRA `(.L_x_560) ;  /* 0x0000000c00548947 */ /* 0x000fea0003800000 */
[----:B------:R-:W0:Y:S01]  /*225e0*/  LDC R0, c[0x0][0x28c] ;  /* 0x0000a300ff007b82 */ /* 0x000e220000000800 */
[----:B------:R-:W-:Y:S01]  /*225f0*/  ULDC UR5, c[0x0][0x658] ;  /* 0x0001960000057ab9 */ /* 0x000fe20000000800 */
[----:B------:R-:W-:Y:S01]  /*22600*/  UMOV UR7, 0xffffffff ;  /* 0xffffffff00077882 */ /* 0x000fe20000000000 */
[----:B------:R-:W-:Y:S01]  /*22610*/  ULDC UR6, c[0x0][0xc] ;  /* 0x0000030000067ab9 */ /* 0x000fe20000000800 */
[----:B------:R-:W-:Y:S01]  /*22620*/  USHF.L.U32 UR9, UR7, UR5, URZ ;  /* 0x0000000507097299 */ /* 0x000fe2000800063f */
[----:B------:R-:W-:Y:S01]  /*22630*/  BSSY B0, `(.L_x_560) ;  /* 0x00000cf000007945 */ /* 0x000fe20003800000 */
[----:B------:R-:W-:Y:S01]  /*22640*/  UMOV UR8, 0x1 ;  /* 0x0000000100087882 */ /* 0x000fe20000000000 */
[----:B------:R-:W-:Y:S01]  /*22650*/  ULDC UR7, c[0x0][0x10] ;  /* 0x0000040000077ab9 */ /* 0x000fe20000000800 */
[----:B------:R-:W1:Y:S01]  /*22660*/  S2UR UR10, SR_CgaCtaId ;  /* 0x00000000000a79c3 */ /* 0x000e620000008800 */
[----:B------:R-:W-:Y:S01]  /*22670*/  UIMAD.WIDE.U32 UR6, UR6, UR7, URZ ;  /* 0x00000007060672a5 */ /* 0x000fe2000f8e003f */
[----:B------:R-:W-:Y:S01]  /*22680*/  IMAD.MOV.U32 R10, RZ, RZ, 0x1 ;  /* 0x00000001ff0a7424 */ /* 0x000fe200078e00ff */
[----:B------:R-:W-:Y:S01]  /*22690*/  USHF.L.U32 UR5, UR8, UR5, URZ ;  /* 0x0000000508057299 */ /* 0x000fe2000800063f */
[----:B------:R-:W-:Y:S01]  /*226a0*/  IMAD.MOV.U32 R8, RZ, RZ, RZ ;  /* 0x000000ffff087224 */ /* 0x000fe200078e00ff */
[----:B------:R-:W-:Y:S01]  /*226b0*/  ULDC UR4, c[0x0][0x600] ;  /* 0x0001800000047ab9 */ /* 0x000fe20000000800 */
[----:B------:R-:W-:Y:S01]  /*226c0*/  ULDC UR8, c[0x0][0x14] ;  /* 0x0000050000087ab9 */ /* 0x000fe20000000800 */
[----:B------:R-:W-:-:S02]  /*226d0*/  ULOP3.LUT UR21, UR13, 0x2, URZ, 0xfc, !UPT ;  /* 0x000000020d157892 */ /* 0x000fc4000f8efc3f */
[----:B------:R-:W-:Y:S02]  /*226e0*/  UIMAD.WIDE.U32 UR22, UR6, UR8, URZ ;  /* 0x00000008061672a5 */ /* 0x000fe4000f8e003f */
[----:B------:R-:W-:Y:S02]  /*226f0*/  UIMAD UR16, UR7, UR8, URZ ;  /* 0x00000008071072a4 */ /* 0x000fe4000f8e023f */
[----:B------:R-:W-:Y:S02]  /*22700*/  UIADD3 UR4, UR4, -0x1, URZ ;  /* 0xffffffff04047890 */ /* 0x000fe4000fffe03f */
[----:B------:R-:W-:Y:S01]  /*22710*/  ULOP3.LUT UR18, URZ, UR9, URZ, 0x33, !UPT ;  /* 0x000000093f127292 */ /* 0x000fe2000f8e333f */
[----:B0-----:R-:W-:Y:S01]  /*22720*/  VIADD R0, R0, 0x1f ;  /* 0x0000001f00007836 */ /* 0x001fe20000000000 */
[----:B------:R-:W-:Y:S01]  /*22730*/  UIADD3 UR16, UR23, UR16, URZ ;  /* 0x0000001017107290 */ /* 0x000fe2000fffe03f */
[----:B------:R-:W-:-:S03]  /*22740*/  ULDC.64 UR24, c[0x0][0x198] ;  /* 0x0000660000187ab9 */ /* 0x000fc60000000a00 */
[----:B------:R-:W-:Y:S01]  /*22750*/  SHF.R.S32.HI R3, RZ, 0x1f, R0 ;  /* 0x0000001fff037819 */ /* 0x000fe20000011400 */
[----:B-1----:R-:W-:-:S03]  /*22760*/  IMAD.U32 R7, RZ, RZ, UR10 ;  /* 0x0000000aff077e24 */ /* 0x002fc6000f8e00ff */
[----:B------:R-:W-:Y:S01]  /*22770*/  LEA.HI R3, R3, R0, RZ, 0x5 ;  /* 0x0000000003037211 */ /* 0x000fe200078f28ff */
[----:B------:R-:W-:-:S03]  /*22780*/  IMAD.MOV.U32 R0, RZ, RZ, 0x1 ;  /* 0x00000001ff007424 */ /* 0x000fc600078e00ff */
[----:B------:R-:W-:-:S05]  /*22790*/  SHF.R.S32.HI R6, RZ, 0x5, R3 ;  /* 0x00000005ff067819 */ /* 0x000fca0000011403 */
[----:B------:R-:W-:-:S07]  /*227a0*/  VIADD R16, R6, 0x1 ;  /* 0x0000000106107836 */ /* 0x000fce0000000000 */
.L_x_571:
[----:B------:R-:W-:-:S03]  /*227b0*/  UMOV UR6, 0xffffffff ;  /* 0xffffffff00067882 */ /* 0x000fc60000000000 */
[----:B------:R-:W-:Y:S05]  /*227c0*/  BRA.DIV UR6, `(.L_x_561) ;  /* 0x00000016063c7947 */ /* 0x000fea000b800000 */
[----:B------:R-:W-:-:S13]  /*227d0*/  ELECT P0, URZ, PT ;  /* 0x00000000003f782f */ /* 0x000fda0003800000 */
.L_x_592:
[----:B------:R-:W0:Y:S01]  /*227e0*/  LDC R2, c[0x0][0x28c] ;  /* 0x0000a300ff027b82 */ /* 0x000e220000000800 */
[----:B------:R-:W-:Y:S01]  /*227f0*/  BSSY B1, `(.L_x_562) ;  /* 0x000003b000017945 */ /* 0x000fe20003800000 */
[----:B0-----:R-:W-:-:S13]  /*22800*/  ISETP.LT.OR P0, PT, R2, 0x1, !P0 ;  /* 0x000000010200780c */ /* 0x001fda0004701670 */
[----:B------:R-:W-:Y:S05]  /*22810*/  @P0 BRA `(.L_x_563) ;  /* 0x0000000000e00947 */ /* 0x000fea0003800000 */
[----:B------:R-:W-:Y:S02]  /*22820*/  IMAD R2, R12, 0x8, R7 ;  /* 0x000000080c027824 */ /* 0x000fe400078e0207 */
[----:B------:R-:W-:Y:S02]  /*22830*/  IMAD.SHL.U32 R4, R4, 0x100, RZ ;  /* 0x0000010004047824 */ /* 0x000fe400078e00ff */
[----:B------:R-:W-:Y:S02]  /*22840*/  IMAD.SHL.U32 R2, R2, 0x20, RZ ;  /* 0x0000002002027824 */ /* 0x000fe400078e00ff */
[----:B------:R-:W-:Y:S02]  /*22850*/  IMAD.MOV.U32 R14, RZ, RZ, RZ ;  /* 0x000000ffff0e7224 */ /* 0x000fe400078e00ff */
[----:B------:R-:W-:Y:S02]  /*22860*/  IMAD.MOV.U32 R3, RZ, RZ, R16 ;  /* 0x000000ffff037224 */ /* 0x000fe400078e0010 */
[----:B------:R-:W-:-:S02]  /*22870*/  IMAD.MOV.U32 R5, RZ, RZ, R0 ;  /* 0x000000ffff057224 */ /* 0x000fc400078e0000 */
[----:B------:R-:W-:-:S07]  /*22880*/  IMAD.MOV.U32 R9, RZ, RZ, R8 ;  /* 0x000000ffff097224 */ /* 0x000fce00078e0008 */
.L_x_566:
[----:B------:R-:W0:Y:S01]  /*22890*/  S2UR UR6, SR_CgaCtaId ;  /* 0x00000000000679c3 */ /* 0x000e220000008800 */
[----:B------:R-:W-:Y:S02]  /*228a0*/  MOV R12, 0x400 ;  /* 0x00000400000c7802 */ /* 0x000fe40000000f00 */
[----:B------:R-:W-:Y:S01]  /*228b0*/  SHF.L.U32 R13, R5, 0x1f, RZ ;  /* 0x0000001f050d7819 */ /* 0x000fe200000006ff */
[----:B0-----:R-:W-:-:S05]  /*228c0*/  IMAD.U32 R7, RZ, RZ, UR6 ;  /* 0x00000006ff077e24 */ /* 0x001fca000f8e00ff */
[----:B------:R-:W-:-:S05]  /*228d0*/  LEA R12, R7, R12, 0x18 ;  /* 0x0000000c070c7211 */ /* 0x000fca00078ec0ff */
[----:B------:R-:W-:-:S04]  /*228e0*/  IMAD R18, R9, 0x8, R12 ;  /* 0x0000000809127824 */ /* 0x000fc800078e020c */
[----:B------:R-:W0:Y:S02]  /*228f0*/  SYNCS.PHASECHK.TRANS64.TRYWAIT P0, [R18+URZ+0x70], R13 ;  /* 0x0000700d120075a7 */ /* 0x000e24000800017f */
[----:B0-----:R-:W-:Y:S05]  /*22900*/  @!P0 BRA `(.L_x_564) ;  /* 0x00000014000c8947 */ /* 0x001fea0003800000 */
.L_x_593:
[----:B------:R-:W1:Y:S01]  /*22910*/  S2R R15, SR_TID.X ;  /* 0x00000000000f7919 */ /* 0x000e620000002100 */
[----:B------:R-:W-:-:S04]  /*22920*/  UPRMT UR6, UR21, 0x9910, URZ ;  /* 0x0000991015067896 */ /* 0x000fc8000800003f */
[----:B------:R-:W-:Y:S01]  /*22930*/  UISETP.NE.AND UP0, UPT, UR6, 0x2, UPT ;  /* 0x000000020600788c */ /* 0x000fe2000bf05270 */
[----:B-1----:R-:W-:-:S13]  /*22940*/  LOP3.LUT P0, RZ, R15, 0x7f, RZ, 0xc0, !PT ;  /* 0x0000007f0fff7812 */ /* 0x002fda000780c0ff */
[----:B0-----:R-:W0:Y:S02]  /*22950*/  @!P0 LDC R13, c[0x0][0x500] ;  /* 0x00014000ff0d8b82 */ /* 0x001e240000000800 */
[----:B0-----:R0:W-:Y:S01]  /*22960*/  @!P0 SYNCS.ARRIVE.TRANS64 RZ, [R18+URZ], R13 ;  /* 0x0000000d12ff89a7 */ /* 0x0011e2000800003f */
[----:B------:R-:W-:-:S13]  /*22970*/  PLOP3.LUT P0, PT, PT, PT, UP0, 0x80, 0x0 ;  /* 0x000000000000781c */ /* 0x000fda0003f0f008 */
[----:B0-----:R-:W-:Y:S05]  /*22980*/  @P0 BRA `(.L_x_565) ;  /* 0x0000000000040947 */ /* 0x001fea0003800000 */
[----:B------:R-:W-:Y:S01]  /*22990*/  BPT.TRAP 0x1 ;  /* 0x000000040000795c */ /* 0x000fe20000300000 */
.L_x_565:
[----:B------:R-:W-:Y:S01]  /*229a0*/  IMAD.SHL.U32 R13, R9, 0x2000, RZ ;  /* 0x00002000090d7824 */ /* 0x000fe200078e00ff */
[----:B------:R-:W-:Y:S01]  /*229b0*/  R2UR UR8, R12 ;  /* 0x000000000c0872ca */ /* 0x000fe200000e0000 */
[----:B------:R-:W-:Y:S01]  /*229c0*/  VIADD R3, R3, 0xffffffff ;  /* 0xffffffff03037836 */ /* 0x000fe20000000000 */
[----:B------:R-:W-:Y:S01]  /*229d0*/  R2UR UR9, R18 ;  /* 0x00000000120972ca */ /* 0x000fe200000e0000 */
[--C-:B------:R-:W-:Y:S01]  /*229e0*/  IMAD R15, R7, 0x400, R13.reuse ;  /* 0x00000400070f7824 */ /* 0x100fe200078e020d */
[----:B------:R-:W-:Y:S01]  /*229f0*/  IADD3 R12, R12, 0x1c200, R13 ;  /* 0x0001c2000c0c7810 */ /* 0x000fe20007ffe00d */
[----:B------:R-:W-:Y:S01]  /*22a00*/  UIADD3 UR6, UP0, UR24, 0xf0, URZ ;  /* 0x000000f018067890 */ /* 0x000fe2000ff1e03f */
[----:B------:R-:W-:Y:S01]  /*22a10*/  R2UR UR11, R2 ;  /* 0x00000000020b72ca */ /* 0x000fe200000e0000 */
[----:B------:R-:W-:Y:S01]  /*22a20*/  UIADD3 UR26, UP1, UR24, 0x1f0, URZ ;  /* 0x000001f0181a7890 */ /* 0x000fe2000ff3e03f */
[----:B------:R-:W-:Y:S01]  /*22a30*/  R2UR UR7, R15 ;  /* 0x000000000f0772ca */ /* 0x000fe200000e0000 */
[----:B------:R-:W-:Y:S01]  /*22a40*/  VIADD R9, R9, 0x1 ;  /* 0x0000000109097836 */ /* 0x000fe20000000000 */
[----:B------:R-:W-:Y:S01]  /*22a50*/  R2UR UR10, R14 ;  /* 0x000000000e0a72ca */ /* 0x000fe200000e0000 */
[----:B------:R-:W-:Y:S01]  /*22a60*/  UIADD3.X UR27, URZ, UR25, URZ, UP1, !UPT ;  /* 0x000000193f1b7290 */ /* 0x000fe20008ffe43f */
[----:B------:R-:W-:Y:S01]  /*22a70*/  R2UR UR12, R11 ;  /* 0x000000000b0c72ca */ /* 0x000fe200000e0000 */
[----:B------:R-:W-:Y:S01]  /*22a80*/  UMOV UR20, 0xff0000 ;  /* 0x00ff000000147882 */ /* 0x000fe20000000000 */
[----:B------:R-:W-:Y:S01]  /*22a90*/  R2UR UR17, R12 ;  /* 0x000000000c1172ca */ /* 0x000fe200000e0000 */
[----:B------:R-:W-:Y:S01]  /*22aa0*/  UMOV UR14, 0x0 ;  /* 0x00000000000e7882 */ /* 0x000fe20000000000 */
[----:B------:R-:W-:Y:S01]  /*22ab0*/  R2UR UR19, R4 ;  /* 0x00000000041372ca */ /* 0x000fe200000e0000 */
[----:B------:R-:W-:Y:S01]  /*22ac0*/  UMOV UR15, 0x10000000 ;  /* 0x10000000000f7882 */ /* 0x000fe20000000000 */
[----:B------:R-:W-:Y:S01]  /*22ad0*/  ISETP.GT.AND P1, PT, R3, 0x1, PT ;  /* 0x000000010300780c */ /* 0x000fe20003f24270 */
[----:B------:R-:W-:Y:S01]  /*22ae0*/  VIADD R14, R14, 0x20 ;  /* 0x000000200e0e7836 */ /* 0x000fe20000000000 */
[----:B------:R-:W-:Y:S01]  /*22af0*/  ISETP.NE.AND P0, PT, R9, 0xe, PT ;  /* 0x0000000e0900780c */ /* 0x000fe20003f05270 */
[----:B------:R-:W-:-:S02]  /*22b00*/  UIADD3 UR8, UR8, 0x200, UR7 ;  /* 0x0000020008087890 */ /* 0x000fc4000fffe007 */
[----:B------:R-:W-:Y:S01]  /*22b10*/  UIADD3.X UR7, URZ, UR25, URZ, UP0, !UPT ;  /* 0x000000193f077290 */ /* 0x000fe200087fe43f */
[----:B------:R-:W-:Y:S02]  /*22b20*/  SEL R12, RZ, 0x1, P0 ;  /* 0x00000001ff0c7807 */ /* 0x000fe40000000000 */
[----:B------:R-:W-:Y:S02]  /*22b30*/  SEL R9, R9, RZ, P0 ;  /* 0x000000ff09097207 */ /* 0x000fe40000000000 */
[----:B------:R-:W-:-:S04]  /*22b40*/  LOP3.LUT R5, R5, R12, RZ, 0x3c, !PT ;  /* 0x0000000c05057212 */ /* 0x000fc800078e3cff */
[----:B------:R0:W-:Y:S02]  /*22b50*/  UTMALDG.3D.MULTICAST [UR8], [UR6], UR20, desc[UR14] ;  /* 0x00000e08060073b4 */ /* 0x0001e40008011814 */
[----:B0-----:R-:W-:Y:S01]  /*22b60*/  UMOV UR8, UR17 ;  /* 0x0000001100087c82 */ /* 0x001fe20008000000 */
[----:B------:R-:W-:Y:S02]  /*22b70*/  UMOV UR11, UR19 ;  /* 0x00000013000b7c82 */ /* 0x000fe40008000000 */
[----:B------:R0:W-:Y:S02]  /*22b80*/  UTMALDG.3D [UR8], [UR26], desc[UR14] ;  /* 0x00000e081a0075b4 */ /* 0x0001e40008011000 */
[----:B0-----:R-:W-:Y:S05]  /*22b90*/  @P1 BRA `(.L_x_566) ;  /* 0xfffffffc003c1947 */ /* 0x001fea000383ffff */
.L_x_563:
[----:B------:R-:W-:Y:S05]  /*22ba0*/  BSYNC B1 ;  /* 0x0000000000017941 */ /* 0x000fea0003800000 */
.L_x_562:
[----:B------:R-:W2:Y:S01]  /*22bb0*/  LDL.LU R17, [R1+0x45c] ;  /* 0x00045c0001117983 */ /* 0x000ea20000300800 */
[----:B------:R-:W-:Y:S01]  /*22bc0*/  LOP3.LUT P0, RZ, R10, 0xff, RZ, 0xc0, !PT ;  /* 0x000000ff0aff7812 */ /* 0x000fe2000780c0ff */
[C---:B------:R-:W-:Y:S01]  /*22bd0*/  IMAD.IADD R8, R6.reuse, 0x1, R8 ;  /* 0x0000000106087824 */ /* 0x040fe200078e0208 */
[----:B------:R-:W-:Y:S01]  /*22be0*/  ULDC.64 UR6, c[0x0][0x650] ;  /* 0x0001940000067ab9 */ /* 0x000fe20000000a00 */
[----:B------:R-:W3:Y:S01]  /*22bf0*/  LDL.LU R15, [R1+0x460] ;  /* 0x00046000010f7983 */ /* 0x000ee20000300800 */
[----:B------:R-:W-:Y:S01]  /*22c00*/  ISETP.GE.U32.AND P1, PT, R6, 0xe, PT ;  /* 0x0000000e0600780c */ /* 0x000fe20003f26070 */
[----:B------:R-:W-:Y:S01]  /*22c10*/  BSSY B1, `(.L_x_567) ;  /* 0x000006e000017945 */ /* 0x000fe20003800000 */
[----:B------:R-:W-:Y:S01]  /*22c20*/  IMAD.MOV.U32 R12, RZ, RZ, -0x1 ;  /* 0xffffffffff0c7424 */ /* 0x000fe200078e00ff */
[----:B------:R-:W-:Y:S01]  /*22c30*/  PRMT R10, RZ, 0x7610, R10 ;  /* 0x00007610ff0a7816 */ /* 0x000fe2000000000a */
[----:B------:R-:W-:Y:S02]  /*22c40*/  IMAD.MOV.U32 R4, RZ, RZ, -0x1 ;  /* 0xffffffffff047424 */ /* 0x000fe400078e00ff */
[----:B------:R-:W-:-:S03]  /*22c50*/  IMAD.MOV.U32 R11, RZ, RZ, -0x1 ;  /* 0xffffffffff0b7424 */ /* 0x000fc600078e00ff */
[----:B------:R-:W0:Y:S01]  /*22c60*/  @P0 S2R R7, SR_CgaCtaId ;  /* 0x0000000000070919 */ /* 0x000e220000008800 */
[----:B------:R-:W-:-:S04]  /*22c70*/  @P0 MOV R2, 0x400 ;  /* 0x0000040000020802 */ /* 0x000fc80000000f00 */
[----:B0-----:R-:W-:-:S04]  /*22c80*/  @P0 LEA R2, R7, R2, 0x18 ;  /* 0x0000000207020211 */ /* 0x001fc800078ec0ff */
[----:B------:R0:W-:Y:S01]  /*22c90*/  @P0 SYNCS.ARRIVE.TRANS64.A1T0 RZ, [R2+URZ+0xf8], RZ ;  /* 0x0000f8ff02ff09a7 */ /* 0x0001e2000810003f */
[----:B------:R-:W-:-:S04]  /*22ca0*/  ISETP.GT.U32.AND P0, PT, R8, 0xd, PT ;  /* 0x0000000d0800780c */ /* 0x000fc80003f04070 */
[----:B------:R-:W-:Y:S02]  /*22cb0*/  ISETP.LT.U32.AND P0, PT, R6, 0xe, P0 ;  /* 0x0000000e0600780c */ /* 0x000fe40000701070 */
[----:B0-----:R-:W-:-:S05]  /*22cc0*/  SHF.R.U32.HI R2, RZ, 0x1, R8 ;  /* 0x00000001ff027819 */ /* 0x001fca0000011608 */
[----:B------:R-:W-:-:S05]  /*22cd0*/  IMAD.WIDE.U32 R2, R2, -0x6db6db6d, RZ ;  /* 0x9249249302027825 */ /* 0x000fca00078e00ff */
[----:B------:R-:W-:Y:S02]  /*22ce0*/  SHF.R.U32.HI R5, RZ, 0x2, R3 ;  /* 0x00000002ff057819 */ /* 0x000fe40000011603 */
[----:B------:R-:W-:Y:S02]  /*22cf0*/  SEL R3, RZ, 0x1, !P0 ;  /* 0x00000001ff037807 */ /* 0x000fe40004000000 */
[----:B------:R-:W-:Y:S01]  /*22d00*/  PRMT R2, RZ, 0x7610, R2 ;  /* 0x00007610ff027816 */ /* 0x000fe20000000002 */
[----:B------:R-:W-:Y:S01]  /*22d10*/  IMAD R8, R5, -0xe, R8 ;  /* 0xfffffff205087824 */ /* 0x000fe200078e0208 */
[----:B------:R-:W-:-:S04]  /*22d20*/  LOP3.LUT R0, R0, R3, RZ, 0x3c, !PT ;  /* 0x0000000300007212 */ /* 0x000fc800078e3cff */
[----:B------:R-:W-:Y:S02]  /*22d30*/  @P1 LOP3.LUT R0, R0, 0x1, R5, 0x78, !PT ;  /* 0x0000000100001812 */ /* 0x000fe400078e7805 */
[----:B---3--:R-:W-:-:S04]  /*22d40*/  IADD3 R15, P0, R15, UR22, RZ ;  /* 0x000000160f0f7c10 */ /* 0x008fc8000ff1e0ff */
[----:B--2---:R-:W-:Y:S01]  /*22d50*/  IADD3.X R17, R17, UR16, RZ, P0, !PT ;  /* 0x0000001011117c10 */ /* 0x004fe200087fe4ff */
[----:B------:R0:W-:Y:S01]  /*22d60*/  STL [R1+0x460], R15 ;  /* 0x0004600f01007387 */ /* 0x0001e20000100800 */
[----:B------:R-:W-:-:S03]  /*22d70*/  ISETP.GE.U32.AND P0, PT, R15, UR6, PT ;  /* 0x000000060f007c0c */ /* 0x000fc6000bf06070 */
[----:B------:R0:W-:Y:S01]  /*22d80*/  STL [R1+0x45c], R17 ;  /* 0x00045c1101007387 */ /* 0x0001e20000100800 */
[----:B------:R-:W-:-:S13]  /*22d90*/  ISETP.GE.U32.AND.EX P0, PT, R17, UR7, PT, P0 ;  /* 0x0000000711007c0c */ /* 0x000fda000bf06100 */
[----:B0-----:R-:W-:Y:S05]  /*22da0*/  @P0 BRA `(.L_x_568) ;  /* 0x0000000400500947 */ /* 0x001fea0003800000 */
[----:B------:R-:W0:Y:S01]  /*22db0*/  S2R R9, SR_CTAID.X ;  /* 0x0000000000097919 */ /* 0x000e220000002500 */
[----:B------:R-:W-:Y:S01]  /*22dc0*/  ULDC UR6, c[0x0][0x150] ;  /* 0x0000540000067ab9 */ /* 0x000fe20000000800 */
[----:B------:R-:W1:Y:S01]  /*22dd0*/  LDC R4, c[0x0][0x144] ;  /* 0x00005100ff047b82 */ /* 0x000e620000000800 */
[----:B------:R-:W-:Y:S01]  /*22de0*/  ULDC UR9, c[0x0][0x630] ;  /* 0x00018c0000097ab9 */ /* 0x000fe20000000800 */
[----:B------:R-:W2:Y:S06]  /*22df0*/  S2R R2, SR_CTAID.Y ;  /* 0x0000000000027919 */ /* 0x000eac0000002600 */
[----:B------:R-:W3:Y:S01]  /*22e00*/  LDC R13, c[0x0][0x148] ;  /* 0x00005200ff0d7b82 */ /* 0x000ee20000000800 */
[----:B0-----:R-:W-:-:S02]  /*22e10*/  I2FP.F32.U32 R3, R9 ;  /* 0x0000000900037245 */ /* 0x001fc40000201000 */
[----:B--2---:R-:W-:-:S03]  /*22e20*/  I2FP.F32.U32 R5, R2 ;  /* 0x0000000200057245 */ /* 0x004fc60000201000 */
[----:B------:R-:W-:Y:S01]  /*22e30*/  FMUL R3, R3, UR6 ;  /* 0x0000000603037c20 */ /* 0x000fe20008400000 */
[----:B------:R-:W-:Y:S02]  /*22e40*/  ULDC UR6, c[0x0][0x154] ;  /* 0x0000550000067ab9 */ /* 0x000fe40000000800 */
[----:B------:R-:W-:Y:S01]  /*22e50*/  FMUL R11, R5, UR6 ;  /* 0x00000006050b7c20 */ /* 0x000fe20008400000 */
[----:B------:R-:W-:Y:S02]  /*22e60*/  ULDC.64 UR6, c[0x0][0x628] ;  /* 0x00018a0000067ab9 */ /* 0x000fe40000000a00 */
[----:B------:R-:W0:Y:S01]  /*22e70*/  F2I.U32.TRUNC.NTZ R3, R3 ;  /* 0x0000000300037305 */ /* 0x000e22000020f000 */
[----:B------:R-:W-:-:S04]  /*22e80*/  ISETP.NE.U32.AND P0, PT, RZ, UR6, PT ;  /* 0x00000006ff007c0c */ /* 0x000fc8000bf05070 */
[----:B------:R-:W-:-:S03]  /*22e90*/  ISETP.NE.AND.EX P0, PT, RZ, UR7, PT, P0 ;  /* 0x00000007ff007c0c */ /* 0x000fc6000bf05300 */
[----:B------:R-:W2:Y:S01]  /*22ea0*/  F2I.U32.TRUNC.NTZ R11, R11 ;  /* 0x0000000b000b7305 */ /* 0x000ea2000020f000 */
[----:B0-----:R-:W-:Y:S02]  /*22eb0*/  IMAD.MOV R5, RZ, RZ, -R3 ;  /* 0x000000ffff057224 */ /* 0x001fe400078e0a03 */
[----:B------:R-:W-:Y:S02]  /*22ec0*/  IMAD.MOV.U32 R3, RZ, RZ, R17 ;  /* 0x000000ffff037224 */ /* 0x000fe400078e0011 */
[----:B-1----:R-:W-:Y:S02]  /*22ed0*/  IMAD R9, R4, R5, R9 ;  /* 0x0000000504097224 */ /* 0x002fe400078e0209 */
[----:B--2---:R-:W-:-:S04]  /*22ee0*/  IMAD.MOV R4, RZ, RZ, -R11 ;  /* 0x000000ffff047224 */ /* 0x004fc800078e0a0b */
[----:B---3--:R-:W-:Y:S02]  /*22ef0*/  @P4 IMAD R9, R13, R4, R2 ;  /* 0x000000040d094224 */ /* 0x008fe400078e0202 */
[----:B------:R-:W-:Y:S01]  /*22f00*/  IMAD.MOV.U32 R2, RZ, RZ, R15 ;  /* 0x000000ffff027224 */ /* 0x000fe200078e000f */
[----:B------:R-:W-:Y:S06]  /*22f10*/  @!P0 BRA `(.L_x_569) ;  /* 0x0000000000288947 */ /* 0x000fec0003800000 */
[----:B------:R-:W-:Y:S02]  /*22f20*/  ULDC UR8, c[0x0][0x634] ;  /* 0x00018d0000087ab9 */ /* 0x000fe40000000800 */
[----:B------:R-:W-:-:S05]  /*22f30*/  IADD3 R3, P0, R15, UR8, RZ ;  /* 0x000000080f037c10 */ /* 0x000fca000ff1e0ff */
[----:B------:R-:W-:-:S04]  /*22f40*/  IMAD.X R11, RZ, RZ, R17, P0 ;  /* 0x000000ffff0b7224 */ /* 0x000fc800000e0611 */
[----:B------:R-:W-:-:S04]  /*22f50*/  IMAD.WIDE.U32 R4, R11, UR6, RZ ;  /* 0x000000060b047c25 */ /* 0x000fc8000f8e00ff */
[----:B------:R-:W-:-:S04]  /*22f60*/  IMAD.WIDE.U32 R4, P0, R3, UR7, R4 ;  /* 0x0000000703047c25 */ /* 0x000fc8000f800004 */
[----:B------:R-:W-:-:S04]  /*22f70*/  IMAD.WIDE.U32 R2, R3, UR6, RZ ;  /* 0x0000000603027c25 */ /* 0x000fc8000f8e00ff */
[----:B------:R-:W-:Y:S01]  /*22f80*/  IMAD.MOV.U32 R2, RZ, RZ, R5 ;  /* 0x000000ffff027224 */ /* 0x000fe200078e0005 */
[----:B------:R-:W-:Y:S01]  /*22f90*/  IADD3 RZ, P1, R3, R4, RZ ;  /* 0x0000000403ff7210 */ /* 0x000fe20007f3e0ff */
[----:B------:R-:W-:-:S04]  /*22fa0*/  IMAD.X R3, RZ, RZ, RZ, P0 ;  /* 0x000000ffff037224 */ /* 0x000fc800000e06ff */
[----:B------:R-:W-:-:S08]  /*22fb0*/  IMAD.WIDE.U32.X R2, R11, UR7, R2, P1 ;  /* 0x000000070b027c25 */ /* 0x000fd000088e0402 */
.L_x_569:
[--C-:B------:R-:W-:Y:S01]  /*22fc0*/  SHF.R.U64 R11, R2, UR9, R3.reuse ;  /* 0x00000009020b7c19 */ /* 0x100fe20008001203 */
[----:B------:R-:W-:Y:S01]  /*22fd0*/  ULDC.64 UR6, c[0x0][0x620] ;  /* 0x0001880000067ab9 */ /* 0x000fe20000000a00 */
[----:B------:R-:W-:Y:S01]  /*22fe0*/  SHF.R.U32.HI R2, RZ, UR9, R3 ;  /* 0x00000009ff027c19 */ /* 0x000fe20008011603 */
[----:B------:R-:W-:Y:S01]  /*22ff0*/  IMAD.MOV.U32 R3, RZ, RZ, R17 ;  /* 0x000000ffff037224 */ /* 0x000fe200078e0011 */
[----:B------:R-:W-:Y:S01]  /*23000*/  IADD3 R13, P0, RZ, -R11, RZ ;  /* 0x8000000bff0d7210 */ /* 0x000fe20007f1e0ff */
[----:B------:R-:W-:-:S04]  /*23010*/  ULDC.64 UR8, c[0x0][0x640] ;  /* 0x0001900000087ab9 */ /* 0x000fc80000000a00 */
[----:B------:R-:W-:Y:S01]  /*23020*/  IMAD.X R2, RZ, RZ, ~R2, P0 ;  /* 0x000000ffff027224 */ /* 0x000fe200000e0e02 */
[----:B------:R-:W-:-:S03]  /*23030*/  ISETP.NE.U32.AND P0, PT, RZ, UR8, PT ;  /* 0x00000008ff007c0c */ /* 0x000fc6000bf05070 */
[----:B------:R-:W-:Y:S01]  /*23040*/  IMAD R2, R2, UR6, RZ ;  /* 0x0000000602027c24 */ /* 0x000fe2000f8e02ff */
[----:B------:R-:W-:-:S03]  /*23050*/  ISETP.NE.AND.EX P0, PT, RZ, UR9, PT, P0 ;  /* 0x00000009ff007c0c */ /* 0x000fc6000bf05300 */
[----:B------:R-:W-:Y:S02]  /*23060*/  IMAD R5, R13, UR7, R2 ;  /* 0x000000070d057c24 */ /* 0x000fe4000f8e0202 */
[----:B------:R-:W-:-:S04]  /*23070*/  IMAD.MOV.U32 R2, RZ, RZ, R15 ;  /* 0x000000ffff027224 */ /* 0x000fc800078e000f */
[----:B------:R-:W-:Y:S01]  /*23080*/  IMAD.WIDE.U32 R2, R13, UR6, R2 ;  /* 0x000000060d027c25 */ /* 0x000fe2000f8e0002 */
[----:B------:R-:W-:-:S03]  /*23090*/  ULDC UR6, c[0x0][0x618] ;  /* 0x0001860000067ab9 */ /* 0x000fc60000000800 */
[----:B------:R-:W-:-:S05]  /*230a0*/  IMAD.IADD R3, R3, 0x1, R5 ;  /* 0x0000000103037824 */ /* 0x000fca00078e0205 */
[--C-:B------:R-:W-:Y:S02]  /*230b0*/  SHF.R.U64 R12, R2, UR6, R3.reuse ;  /* 0x00000006020c7c19 */ /* 0x100fe40008001203 */
[----:B------:R-:W-:Y:S01]  /*230c0*/  SHF.R.U32.HI R3, RZ, UR6, R3 ;  /* 0x00000006ff037c19 */ /* 0x000fe20008011603 */
[----:B------:R-:W-:-:S03]  /*230d0*/  ULDC UR6, c[0x0][0x608] ;  /* 0x0001820000067ab9 */ /* 0x000fc60000000800 */
[--C-:B------:R-:W-:Y:S02]  /*230e0*/  SHF.R.U64 R13, R12, UR6, R3.reuse ;  /* 0x000000060c0d7c19 */ /* 0x100fe40008001203 */
[----:B------:R-:W-:Y:S01]  /*230f0*/  SHF.R.U32.HI R2, RZ, UR6, R3 ;  /* 0x00000006ff027c19 */ /* 0x000fe20008011603 */
[----:B------:R-:W-:-:S03]  /*23100*/  ULDC UR6, c[0x0][0x658] ;  /* 0x0001960000067ab9 */ /* 0x000fc60000000800 */
[--C-:B------:R-:W-:Y:S02]  /*23110*/  SHF.R.U64 R14, R13, UR6, R2.reuse ;  /* 0x000000060d0e7c19 */ /* 0x100fe40008001202 */
[----:B------:R-:W-:-:S03]  /*23120*/  SHF.R.U32.HI R15, RZ, UR6, R2 ;  /* 0x00000006ff0f7c19 */ /* 0x000fc60008011602 */
[----:B------:R-:W-:Y:S02]  /*23130*/  IMAD.MOV.U32 R2, RZ, RZ, R14 ;  /* 0x000000ffff027224 */ /* 0x000fe400078e000e */
        /* <DEDUP_REMOVED lines=12> */
.L_x_570:
[----:B------:R-:W-:Y:S01]  /*23200*/  ULDC UR6, c[0x0][0x648] ;  /* 0x0001920000067ab9 */ /* 0x000fe20000000800 */
[----:B------:R-:W-:Y:S02]  /*23210*/  LOP3.LUT R13, R13, UR18, RZ, 0xc0, !PT ;  /* 0x000000120d0d7c12 */ /* 0x000fe4000f8ec0ff */
[----:B------:R-:W-:Y:S01]  /*23220*/  SHF.R.U64 R2, R2, UR6, R3 ;  /* 0x0000000602027c19 */ /* 0x000fe20008001203 */
[----:B------:R-:W-:-:S04]  /*23230*/  ULDC UR6, c[0x0][0x638] ;  /* 0x00018e0000067ab9 */ /* 0x000fc80000000800 */
[----:B------:R-:W-:Y:S02]  /*23240*/  IMAD.MOV R3, RZ, RZ, -R2 ;  /* 0x000000ffff037224 */ /* 0x000fe400078e0a02 */
[----:B------:R-:W-:Y:S02]  /*23250*/  IMAD R4, R2, UR5, R13 ;  /* 0x0000000502047c24 */ /* 0x000fe4000f8e020d */
[----:B------:R-:W-:Y:S01]  /*23260*/  IMAD R14, R3, UR6, R14 ;  /* 0x00000006030e7c24 */ /* 0x000fe2000f8e020e */
[----:B------:R-:W-:Y:S01]  /*23270*/  ULDC UR6, c[0x0][0x610] ;  /* 0x0001840000067ab9 */ /* 0x000fe20000000800 */
[----:B------:R-:W-:Y:S01]  /*23280*/  LOP3.LUT R3, R12, UR4, RZ, 0xc0, !PT ;  /* 0x000000040c037c12 */ /* 0x000fe2000f8ec0ff */
[----:B------:R-:W-:Y:S01]  /*23290*/  IMAD R9, R4, UR6, R9 ;  /* 0x0000000604097c24 */ /* 0x000fe2000f8e0209 */
[----:B------:R-:W-:Y:S01]  /*232a0*/  ULDC UR6, c[0x0][0x600] ;  /* 0x0001800000067ab9 */ /* 0x000fe20000000800 */
[----:B------:R-:W-:Y:S02]  /*232b0*/  IMAD.MOV.U32 R2, RZ, RZ, 0x1 ;  /* 0x00000001ff027424 */ /* 0x000fe400078e00ff */
[----:B------:R-:W-:-:S05]  /*232c0*/  IMAD R14, R14, UR6, R3 ;  /* 0x000000060e0e7c24 */ /* 0x000fca000f8e0203 */
[----:B------:R-:W-:Y:S02]  /*232d0*/  SEL R4, R14, R9, !P4 ;  /* 0x000000090e047207 */ /* 0x000fe40006000000 */
[----:B------:R-:W-:-:S07]  /*232e0*/  SEL R12, R9, R14, !P4 ;  /* 0x0000000e090c7207 */ /* 0x000fce0006000000 */
.L_x_568:
[----:B------:R-:W-:Y:S05]  /*232f0*/  BSYNC B1 ;  /* 0x0000000000017941 */ /* 0x000fea0003800000 */
.L_x_567:
[----:B------:R-:W-:-:S13]  /*23300*/  LOP3.LUT P0, RZ, R2, 0xff, RZ, 0xc0, !PT ;  /* 0x000000ff02ff7812 */ /* 0x000fda000780c0ff */
[----:B------:R-:W-:Y:S05]  /*23310*/  @P0 BRA `(.L_x_571) ;  /* 0xfffffff400240947 */ /* 0x000fea000383ffff */
[----:B------:R-:W-:Y:S05]  /*23320*/  BSYNC B0 ;  /* 0x0000000000007941 */ /* 0x000fea0003800000 */
.L_x_560:
[----:B------:R-:W-:-:S03]  /*23330*/  UMOV UR6, 0xffffffff ;  /* 0xffffffff00067882 */ /* 0x000fc60000000000 */
[----:B------:R-:W-:Y:S05]  /*23340*/  BRA.DIV UR6, `(.L_x_572) ;  /* 0x0000000a06907947 */ /* 0x000fea000b800000 */
[----:B------:R-:W-:-:S13]  /*23350*/  ELECT P0, URZ, PT ;  /* 0x00000000003f782f */ /* 0x000fda0003800000 */
.L_x_596:
[----:B------:R-:W-:Y:S04]  /*23360*/  BSSY B0, `(.L_x_573) ;  /* 0x0000086000007945 */ /* 0x000fe80003800000 */
[----:B------:R-:W-:Y:S05]  /*23370*/  @!P0 BRA `(.L_x_574) ;  /* 0x0000000800108947 */ /* 0x000fea0003800000 */
[----:B------:R-:W-:-:S04]  /*23380*/  ULOP3.LUT UR6, UR13, 0x2, URZ, 0xfc, !UPT ;  /* 0x000000020d067892 */ /* 0x000fc8000f8efc3f */
[----:B------:R-:W-:-:S06]  /*23390*/  UISETP.NE.AND UP0, UPT, UR6, 0x3, UPT ;  /* 0x000000030600788c */ /* 0x000fcc000bf05270 */
[----:B------:R-:W-:-:S13]  /*233a0*/  PLOP3.LUT P0, PT, PT, PT, UP0, 0x80, 0x0 ;  /* 0x000000000000781c */ /* 0x000fda0003f0f008 */
[----:B------:R-:W-:Y:S05]  /*233b0*/  @!P0 BRA `(.L_x_575) ;  /* 0x0000000000048947 */ /* 0x000fea0003800000 */
[----:B------:R-:W-:Y:S01]  /*233c0*/  BPT.TRAP 0x1 ;  /* 0x000000040000795c */ /* 0x000fe20000300000 */
.L_x_575:
[----:B------:R-:W0:Y:S01]  /*233d0*/  S2R R3, SR_CgaCtaId ;  /* 0x0000000000037919 */ /* 0x000e220000008800 */
[----:B------:R-:W-:-:S04]  /*233e0*/  MOV R2, 0x400 ;  /* 0x0000040000027802 */ /* 0x000fc80000000f00 */
[----:B0-----:R-:W-:Y:S02]  /*233f0*/  LEA R3, R3, R2, 0x18 ;  /* 0x0000000203037211 */ /* 0x001fe400078ec0ff */
[----:B------:R-:W-:-:S03]  /*23400*/  SHF.L.U32 R2, R0, 0x1f, RZ ;  /* 0x0000001f00027819 */ /* 0x000fc600000006ff */
[----:B------:R-:W-:-:S04]  /*23410*/  VIADD R3, R3, 0x70 ;  /* 0x0000007003037836 */ /* 0x000fc80000000000 */
[----:B------:R-:W-:-:S04]  /*23420*/  IMAD R5, R8, 0x8, R3 ;  /* 0x0000000808057824 */ /* 0x000fc800078e0203 */
[----:B------:R-:W0:Y:S02]  /*23430*/  SYNCS.PHASECHK.TRANS64.TRYWAIT P0, [R5+URZ], R2 ;  /* 0x00000002050075a7 */ /* 0x000e24000800017f */
[----:B0-----:R-:W-:Y:S05]  /*23440*/  @!P0 BRA `(.L_x_576) ;  /* 0x0000000800708947 */ /* 0x001fea0003800000 */
.L_x_597:
[----:B------:R-:W-:-:S05]  /*23450*/  VIADD R8, R8, 0x1 ;  /* 0x0000000108087836 */ /* 0x000fca0000000000 */
[----:B------:R-:W-:-:S04]  /*23460*/  ISETP.NE.AND P0, PT, R8, 0xe, PT ;  /* 0x0000000e0800780c */ /* 0x000fc80003f05270 */
[----:B0-----:R-:W-:Y:S02]  /*23470*/  SEL R5, RZ, 0x1, P0 ;  /* 0x00000001ff057807 */ /* 0x001fe40000000000 */
[----:B------:R-:W-:Y:S02]  /*23480*/  SEL R8, R8, RZ, P0 ;  /* 0x000000ff08087207 */ /* 0x000fe40000000000 */
[----:B------:R-:W-:-:S03]  /*23490*/  LOP3.LUT R5, R0, R5, RZ, 0x3c, !PT ;  /* 0x0000000500057212 */ /* 0x000fc600078e3cff */
[----:B------:R-:W-:Y:S01]  /*234a0*/  IMAD R7, R8, 0x8, R3 ;  /* 0x0000000808077824 */ /* 0x000fe200078e0203 */
[----:B------:R-:W-:-:S04]  /*234b0*/  SHF.L.U32 R0, R5, 0x1f, RZ ;  /* 0x0000001f05007819 */ /* 0x000fc800000006ff */
[----:B------:R-:W0:Y:S02]  /*234c0*/  SYNCS.PHASECHK.TRANS64.TRYWAIT P0, [R7+URZ], R0 ;  /* 0x00000000070075a7 */ /* 0x000e24000800017f */
[----:B0-----:R-:W-:Y:S05]  /*234d0*/  @!P0 BRA `(.L_x_577) ;  /* 0x0000000800608947 */ /* 0x001fea0003800000 */
.L_x_598:
[----:B0-----:R-:W-:-:S05]  /*234e0*/  VIADD R0, R8, 0x1 ;  /* 0x0000000108007836 */ /* 0x001fca0000000000 */
[----:B------:R-:W-:-:S04]  /*234f0*/  ISETP.NE.AND P0, PT, R0, 0xe, PT ;  /* 0x0000000e0000780c */ /* 0x000fc80003f05270 */
[----:B------:R-:W-:Y:S02]  /*23500*/  SEL R2, RZ, 0x1, P0 ;  /* 0x00000001ff027807 */ /* 0x000fe40000000000 */
[----:B------:R-:W-:Y:S02]  /*23510*/  SEL R4, R0, RZ, P0 ;  /* 0x000000ff00047207 */ /* 0x000fe40000000000 */
[----:B------:R-:W-:-:S03]  /*23520*/  LOP3.LUT R5, R5, R2, RZ, 0x3c, !PT ;  /* 0x0000000205057212 */ /* 0x000fc600078e3cff */
[----:B------:R-:W-:Y:S01]  /*23530*/  IMAD R7, R4, 0x8, R3 ;  /* 0x0000000804077824 */ /* 0x000fe200078e0203 */
[----:B------:R-:W-:-:S04]  /*23540*/  SHF.L.U32 R0, R5, 0x1f, RZ ;  /* 0x0000001f05007819 */ /* 0x000fc800000006ff */
[----:B------:R-:W0:Y:S02]  /*23550*/  SYNCS.PHASECHK.TRANS64.TRYWAIT P0, [R7+URZ], R0 ;  /* 0x00000000070075a7 */ /* 0x000e24000800017f */
[----:B0-----:R-:W-:Y:S05]  /*23560*/  @!P0 BRA `(.L_x_578) ;  /* 0x0000000800508947 */ /* 0x001fea0003800000 */
.L_x_599:
        /* <DEDUP_REMOVED lines=9> */
.L_x_600:
        /* <DEDUP_REMOVED lines=9> */
.L_x_601:
        /* <DEDUP_REMOVED lines=9> */
.L_x_602:
        /* <DEDUP_REMOVED lines=9> */
.L_x_603:
        /* <DEDUP_REMOVED lines=9> */
.L_x_604:
        /* <DEDUP_REMOVED lines=9> */
.L_x_605:
        /* <DEDUP_REMOVED lines=9> */
.L_x_606:
        /* <DEDUP_REMOVED lines=9> */
.L_x_607:
        /* <DEDUP_REMOVED lines=9> */
.L_x_608:
        /* <DEDUP_REMOVED lines=9> */
.L_x_609:
[----:B0-----:R-:W-:-:S05]  /*23b10*/  VIADD R0, R4, 0x1 ;  /* 0x0000000104007836 */ /* 0x001fca0000000000 */
[----:B------:R-:W-:-:S04]  /*23b20*/  ISETP.NE.AND P0, PT, R0, 0xe, PT ;  /* 0x0000000e0000780c */ /* 0x000fc80003f05270 */
[----:B------:R-:W-:Y:S02]  /*23b30*/  SEL R2, RZ, 0x1, P0 ;  /* 0x00000001ff027807 */ /* 0x000fe40000000000 */
[----:B------:R-:W-:Y:S02]  /*23b40*/  SEL R0, R0, RZ, P0 ;  /* 0x000000ff00007207 */ /* 0x000fe40000000000 */
[----:B------:R-:W-:-:S03]  /*23b50*/  LOP3.LUT R2, R5, R2, RZ, 0x3c, !PT ;  /* 0x0000000205027212 */ /* 0x000fc600078e3cff */
[----:B------:R-:W-:Y:S01]  /*23b60*/  IMAD R3, R0, 0x8, R3 ;  /* 0x0000000800037824 */ /* 0x000fe200078e0203 */
[----:B------:R-:W-:-:S07]  /*23b70*/  SHF.L.U32 R0, R2, 0x1f, RZ ;  /* 0x0000001f02007819 */ /* 0x000fce00000006ff */
.L_x_589:
[----:B0-----:R0:W1:Y:S02]  /*23b80*/  SYNCS.PHASECHK.TRANS64.TRYWAIT P0, [R3+URZ], R0 ;  /* 0x00000000030075a7 */ /* 0x001064000800017f */
[----:B-1----:R-:W-:Y:S05]  /*23b90*/  @!P0 NANOSLEEP.SYNCS 0x989680 ;  /* 0x009896800000895d */ /* 0x002fea0003900000 */
[----:B------:R-:W1:Y:S02]  /*23ba0*/  @!P0 SYNCS.PHASECHK.TRANS64 P0, [R3+URZ], R0 ;  /* 0x00000000030085a7 */ /* 0x000e64000800007f */
[----:B-1----:R-:W-:Y:S05]  /*23bb0*/  @!P0 BRA `(.L_x_589) ;  /* 0xfffffffc00f08947 */ /* 0x002fea000383ffff */
.L_x_574:
[----:B------:R-:W-:Y:S05]  /*23bc0*/  BSYNC B0 ;  /* 0x0000000000007941 */ /* 0x000fea0003800000 */
.L_x_573:
[----:B------:R-:W-:Y:S05]  /*23bd0*/  EXIT ;  /* 0x000000000000794d */ /* 0x000fea0003800000 */
.L_x_22:
[----:B--2---:R-:W-:-:S04]  /*23be0*/  IMAD.U32 R3, RZ, RZ, UR7 ;  /* 0x00000007ff037e24 */ /* 0x004fc8000f8e00ff */
[----:B------:R2:W4:Y:S03]  /*23bf0*/  SYNCS.PHASECHK.TRANS64.TRYWAIT P1, [R3+URZ], R0 ;  /* 0x00000000030075a7 */ /* 0x000526000802017f */
[----:B----4-:R-:W-:Y:S05]  /*23c00*/  @!P1 NANOSLEEP.SYNCS 0x989680 ;  /* 0x009896800000995d */ /* 0x010fea0003900000 */
[----:B------:R-:W4:Y:S02]  /*23c10*/  @!P1 SYNCS.PHASECHK.TRANS64 P1, [R3+URZ], R0 ;  /* 0x00000000030095a7 */ /* 0x000f24000802007f */
[----:B----4-:R-:W-:Y:S05]  /*23c20*/  @!P1 BRA `(.L_x_22) ;  /* 0xfffffffc00ec9947 */ /* 0x010fea000383ffff */
[----:B------:R-:W-:Y:S05]  /*23c30*/  BRA `(.L_x_21) ;  /* 0xfffffdf000ac7947 */ /* 0x000fea000383ffff */
.L_x_28:
[----:B-----5:R4:W-:Y:S02]  /*23c40*/  STL [R1+0x474], R0 ;  /* 0x0004740001007387 */ /* 0x0209e40000100800 */
[----:B----4-:R-:W-:-:S04]  /*23c50*/  IMAD.U32 R0, RZ, RZ, UR15 ;  /* 0x0000000fff007e24 */ /* 0x010fc8000f8e00ff */
[----:B------:R4:W0:Y:S03]  /*23c60*/  SYNCS.PHASECHK.TRANS64.TRYWAIT P1, [R0+URZ], R3 ;  /* 0x00000003000075a7 */ /* 0x000826000802017f */
[----:B0-----:R-:W-:Y:S05]  /*23c70*/  @!P1 NANOSLEEP.SYNCS 0x989680 ;  /* 0x009896800000995d */ /* 0x001fea0003900000 */
[----:B------:R4:W0:Y:S02]  /*23c80*/  @!P1 SYNCS.PHASECHK.TRANS64 P1, [R0+URZ], R3 ;  /* 0x00000003000095a7 */ /* 0x000824000802007f */
[----:B----4-:R4:W5:Y:S02]  /*23c90*/  LDL.LU R0, [R1+0x474] ;  /* 0x0004740001007983 */ /* 0x0109640000300800 */
[----:B0---4-:R-:W-:Y:S05]  /*23ca0*/  @!P1 BRA `(.L_x_28) ;  /* 0xfffffffc00e49947 */ /* 0x011fea000383ffff */
[----:B------:R-:W-:Y:S05]  /*23cb0*/  BRA `(.L_x_27) ;  /* 0xfffffe28008c7947 */ /* 0x000fea000383ffff */
.L_x_561:
[----:B------:R-:W-:Y:S01]  /*23cc0*/  BSSY B1, `(.L_x_590) ;  /* 0x0000006000017945 */ /* 0x000fe20003800000 */
[----:B------:R-:W-:-:S07]  /*23cd0*/  IMAD.MOV.U32 R2, RZ, RZ, -0x1 ;  /* 0xffffffffff027424 */ /* 0x000fce00078e00ff */
[----:B------:R-:W-:Y:S05]  /*23ce0*/  WARPSYNC.COLLECTIVE R2, `(.L_x_591) ;  /* 0x00000000020c7348 */ /* 0x000fea0003c00000 */
[----:B------:R-:W-:Y:S02]  /*23cf0*/  ELECT P0, UR62, PT ;  /* 0x00000000003e782f */ /* 0x000fe40003800000 */
[----:B------:R-:W-:Y:S01]  /*23d00*/  MOV R2, UR62 ;  /* 0x0000003e00027c02 */ /* 0x000fe20008000f00 */
[----:B------:R-:W-:Y:S10]  /*23d10*/  ENDCOLLECTIVE ;  /* 0x000000000000791b */ /* 0x000ff40003800000 */
.L_x_591:
[----:B------:R-:W-:Y:S05]  /*23d20*/  BSYNC B1 ;  /* 0x0000000000017941 */ /* 0x000fea0003800000 */
.L_x_590:
[----:B------:R-:W-:Y:S05]  /*23d30*/  BRA `(.L_x_592) ;  /* 0xffffffe800a87947 */ /* 0x000fea000383ffff */
.L_x_564:
[----:B0-----:R0:W1:Y:S02]  /*23d40*/  SYNCS.PHASECHK.TRANS64.TRYWAIT P0, [R18+URZ+0x70], R13 ;  /* 0x0000700d120075a7 */ /* 0x001064000800017f */
[----:B-1----:R-:W-:Y:S05]  /*23d50*/  @!P0 NANOSLEEP.SYNCS 0x989680 ;  /* 0x009896800000895d */ /* 0x002fea0003900000 */
[----:B------:R-:W1:Y:S02]  /*23d60*/  @!P0 SYNCS.PHASECHK.TRANS64 P0, [R18+URZ+0x70], R13 ;  /* 0x0000700d120085a7 */ /* 0x000e64000800007f */
[----:B-1----:R-:W-:Y:S05]  /*23d70*/  @!P0 BRA `(.L_x_564) ;  /* 0xfffffffc00f08947 */ /* 0x002fea000383ffff */
[----:B------:R-:W-:Y:S05]  /*23d80*/  BRA `(.L_x_593) ;  /* 0xffffffe800e07947 */ /* 0x000fea000383ffff */
.L_x_572:
[----:B------:R-:W-:Y:S01]  /*23d90*/  BSSY B0, `(.L_x_594) ;  /* 0x0000006000007945 */ /* 0x000fe20003800000 */
[----:B------:R-:W-:-:S07]  /*23da0*/  IMAD.MOV.U32 R2, RZ, RZ, -0x1 ;  /* 0xffffffffff027424 */ /* 0x000fce00078e00ff */
[----:B------:R-:W-:Y:S05]  /*23db0*/  WARPSYNC.COLLECTIVE R2, `(.L_x_595) ;  /* 0x00000000020c7348 */ /* 0x000fea0003c00000 */
[----:B------:R-:W-:Y:S02]  /*23dc0*/  ELECT P0, UR62, PT ;  /* 0x00000000003e782f */ /* 0x000fe40003800000 */
[----:B------:R-:W-:Y:S01]  /*23dd0*/  MOV R2, UR62 ;  /* 0x0000003e00027c02 */ /* 0x000fe20008000f00 */
[----:B------:R-:W-:Y:S10]  /*23de0*/  ENDCOLLECTIVE ;  /* 0x000000000000791b */ /* 0x000ff40003800000 */
.L_x_595:
[----:B------:R-:W-:Y:S05]  /*23df0*/  BSYNC B0 ;  /* 0x0000000000007941 */ /* 0x000fea0003800000 */
.L_x_594:
[----:B------:R-:W-:Y:S05]  /*23e00*/  BRA `(.L_x_596) ;  /* 0xfffffff400547947 */ /* 0x000fea000383ffff */
.L_x_576:
[----:B0-----:R0:W1:Y:S02]  /*23e10*/  SYNCS.PHASECHK.TRANS64.TRYWAIT P0, [R5+URZ], R2 ;  /* 0x00000002050075a7 */ /* 0x001064000800017f */
[----:B-1----:R-:W-:Y:S05]  /*23e20*/  @!P0 NANOSLEEP.SYNCS 0x989680 ;  /* 0x009896800000895d */ /* 0x002fea0003900000 */
[----:B------:R-:W1:Y:S02]  /*23e30*/  @!P0 SYNCS.PHASECHK.TRANS64 P0, [R5+URZ], R2 ;  /* 0x00000002050085a7 */ /* 0x000e64000800007f */
[----:B-1----:R-:W-:Y:S05]  /*23e40*/  @!P0 BRA `(.L_x_576) ;  /* 0xfffffffc00f08947 */ /* 0x002fea000383ffff */
[----:B------:R-:W-:Y:S05]  /*23e50*/  BRA `(.L_x_597) ;  /* 0xfffffff4007c7947 */ /* 0x000fea000383ffff */
.L_x_577:
[----:B0-----:R0:W1:Y:S02]  /*23e60*/  SYNCS.PHASECHK.TRANS64.TRYWAIT P0, [R7+URZ], R0 ;  /* 0x00000000070075a7 */ /* 0x001064000800017f */
[----:B-1----:R-:W-:Y:S05]  /*23e70*/  @!P0 NANOSLEEP.SYNCS 0x989680 ;  /* 0x009896800000895d */ /* 0x002fea0003900000 */
[----:B------:R-:W1:Y:S02]  /*23e80*/  @!P0 SYNCS.PHASECHK.TRANS64 P0, [R7+URZ], R0 ;  /* 0x00000000070085a7 */ /* 0x000e64000800007f */
[----:B-1----:R-:W-:Y:S05]  /*23e90*/  @!P0 BRA `(.L_x_577) ;  /* 0xfffffffc00f08947 */ /* 0x002fea000383ffff */
[----:B------:R-:W-:Y:S05]  /*23ea0*/  BRA `(.L_x_598) ;  /* 0xfffffff4008c7947 */ /* 0x000fea000383ffff */
.L_x_578:
[----:B0-----:R0:W1:Y:S02]  /*23eb0*/  SYNCS.PHASECHK.TRANS64.TRYWAIT P0, [R7+URZ], R0 ;  /* 0x00000000070075a7 */ /* 0x001064000800017f */
[----:B-1----:R-:W-:Y:S05]  /*23ec0*/  @!P0 NANOSLEEP.SYNCS 0x989680 ;  /* 0x009896800000895d */ /* 0x002fea0003900000 */
[----:B------:R-:W1:Y:S02]  /*23ed0*/  @!P0 SYNCS.PHASECHK.TRANS64 P0, [R7+URZ], R0 ;  /* 0x00000000070085a7 */ /* 0x000e64000800007f */
[----:B-1----:R-:W-:Y:S05]  /*23ee0*/  @!P0 BRA `(.L_x_578) ;  /* 0xfffffffc00f08947 */ /* 0x002fea000383ffff */
[----:B------:R-:W-:Y:S05]  /*23ef0*/  BRA `(.L_x_599) ;  /* 0xfffffff4009c7947 */ /* 0x000fea000383ffff */
.L_x_579:
[----:B0-----:R0:W1:Y:S02]  /*23f00*/  SYNCS.PHASECHK.TRANS64.TRYWAIT P0, [R7+URZ], R0 ;  /* 0x00000000070075a7 */ /* 0x001064000800017f */
[----:B-1----:R-:W-:Y:S05]  /*23f10*/  @!P0 NANOSLEEP.SYNCS 0x989680 ;  /* 0x009896800000895d */ /* 0x002fea0003900000 */
[----:B------:R-:W1:Y:S02]  /*23f20*/  @!P0 SYNCS.PHASECHK.TRANS64 P0, [R7+URZ], R0 ;  /* 0x00000000070085a7 */ /* 0x000e64000800007f */
[----:B-1----:R-:W-:Y:S05]  /*23f30*/  @!P0 BRA `(.L_x_579) ;  /* 0xfffffffc00f08947 */ /* 0x002fea000383ffff */
[----:B------:R-:W-:Y:S05]  /*23f40*/  BRA `(.L_x_600) ;  /* 0xfffffff400ac7947 */ /* 0x000fea000383ffff */
.L_x_580:
[----:B0-----:R0:W1:Y:S02]  /*23f50*/  SYNCS.PHASECHK.TRANS64.TRYWAIT P0, [R7+URZ], R0 ;  /* 0x00000000070075a7 */ /* 0x001064000800017f */
[----:B-1----:R-:W-:Y:S05]  /*23f60*/  @!P0 NANOSLEEP.SYNCS 0x989680 ;  /* 0x009896800000895d */ /* 0x002fea0003900000 */
[----:B------:R-:W1:Y:S02]  /*23f70*/  @!P0 SYNCS.PHASECHK.TRANS64 P0, [R7+URZ], R0 ;  /* 0x00000000070085a7 */ /* 0x000e64000800007f */
[----:B-1----:R-:W-:Y:S05]  /*23f80*/  @!P0 BRA `(.L_x_580) ;  /* 0xfffffffc00f08947 */ /* 0x002fea000383ffff */
[----:B------:R-:W-:Y:S05]  /*23f90*/  BRA `(.L_x_601) ;  /* 0xfffffff400bc7947 */ /* 0x000fea000383ffff */
.L_x_581:
[----:B0-----:R0:W1:Y:S02]  /*23fa0*/  SYNCS.PHASECHK.TRANS64.TRYWAIT P0, [R7+URZ], R0 ;  /* 0x00000000070075a7 */ /* 0x001064000800017f */
[----:B-1----:R-:W-:Y:S05]  /*23fb0*/  @!P0 NANOSLEEP.SYNCS 0x989680 ;  /* 0x009896800000895d */ /* 0x002fea0003900000 */
[----:B------:R-:W1:Y:S02]  /*23fc0*/  @!P0 SYNCS.PHASECHK.TRANS64 P0, [R7+URZ], R0 ;  /* 0x00000000070085a7 */ /* 0x000e64000800007f */
[----:B-1----:R-:W-:Y:S05]  /*23fd0*/  @!P0 BRA `(.L_x_581) ;  /* 0xfffffffc00f08947 */ /* 0x002fea000383ffff */
[----:B------:R-:W-:Y:S05]  /*23fe0*/  BRA `(.L_x_602) ;  /* 0xfffffff400cc7947 */ /* 0x000fea000383ffff */
.L_x_582:
[----:B0-----:R0:W1:Y:S02]  /*23ff0*/  SYNCS.PHASECHK.TRANS64.TRYWAIT P0, [R7+URZ], R0 ;  /* 0x00000000070075a7 */ /* 0x001064000800017f */
[----:B-1----:R-:W-:Y:S05]  /*24000*/  @!P0 NANOSLEEP.SYNCS 0x989680 ;  /* 0x009896800000895d */ /* 0x002fea0003900000 */
[----:B------:R-:W1:Y:S02]  /*24010*/  @!P0 SYNCS.PHASECHK.TRANS64 P0, [R7+URZ], R0 ;  /* 0x00000000070085a7 */ /* 0x000e64000800007f */
[----:B-1----:R-:W-:Y:S05]  /*24020*/  @!P0 BRA `(.L_x_582) ;  /* 0xfffffffc00f08947 */ /* 0x002fea000383ffff */
[----:B------:R-:W-:Y:S05]  /*24030*/  BRA `(.L_x_603) ;  /* 0xfffffff400dc7947 */ /* 0x000fea000383ffff */
.L_x_583:
[----:B0-----:R0:W1:Y:S02]  /*24040*/  SYNCS.PHASECHK.TRANS64.TRYWAIT P0, [R7+URZ], R0 ;  /* 0x00000000070075a7 */ /* 0x001064000800017f */
[----:B-1----:R-:W-:Y:S05]  /*24050*/  @!P0 NANOSLEEP.SYNCS 0x989680 ;  /* 0x009896800000895d */ /* 0x002fea0003900000 */
[----:B------:R-:W1:Y:S02]  /*24060*/  @!P0 SYNCS.PHASECHK.TRANS64 P0, [R7+URZ], R0 ;  /* 0x00000000070085a7 */ /* 0x000e64000800007f */
[----:B-1----:R-:W-:Y:S05]  /*24070*/  @!P0 BRA `(.L_x_583) ;  /* 0xfffffffc00f08947 */ /* 0x002fea000383ffff */
[----:B------:R-:W-:Y:S05]  /*24080*/  BRA `(.L_x_604) ;  /* 0xfffffff400ec7947 */ /* 0x000fea000383ffff */
.L_x_584:
[----:B0-----:R0:W1:Y:S02]  /*24090*/  SYNCS.PHASECHK.TRANS64.TRYWAIT P0, [R7+URZ], R0 ;  /* 0x00000000070075a7 */ /* 0x001064000800017f */
[----:B-1----:R-:W-:Y:S05]  /*240a0*/  @!P0 NANOSLEEP.SYNCS 0x989680 ;  /* 0x009896800000895d */ /* 0x002fea0003900000 */
[----:B------:R-:W1:Y:S02]  /*240b0*/  @!P0 SYNCS.PHASECHK.TRANS64 P0, [R7+URZ], R0 ;  /* 0x00000000070085a7 */ /* 0x000e64000800007f */
[----:B-1----:R-:W-:Y:S05]  /*240c0*/  @!P0 BRA `(.L_x_584) ;  /* 0xfffffffc00f08947 */ /* 0x002fea000383ffff */
[----:B------:R-:W-:Y:S05]  /*240d0*/  BRA `(.L_x_605) ;  /* 0xfffffff400fc7947 */ /* 0x000fea000383ffff */
.L_x_585:
[----:B0-----:R0:W1:Y:S02]  /*240e0*/  SYNCS.PHASECHK.TRANS64.TRYWAIT P0, [R7+URZ], R0 ;  /* 0x00000000070075a7 */ /* 0x001064000800017f */
[----:B-1----:R-:W-:Y:S05]  /*240f0*/  @!P0 NANOSLEEP.SYNCS 0x989680 ;  /* 0x009896800000895d */ /* 0x002fea0003900000 */
[----:B------:R-:W1:Y:S02]  /*24100*/  @!P0 SYNCS.PHASECHK.TRANS64 P0, [R7+URZ], R0 ;  /* 0x00000000070085a7 */ /* 0x000e64000800007f */
[----:B-1----:R-:W-:Y:S05]  /*24110*/  @!P0 BRA `(.L_x_585) ;  /* 0xfffffffc00f08947 */ /* 0x002fea000383ffff */
[----:B------:R-:W-:Y:S05]  /*24120*/  BRA `(.L_x_606) ;  /* 0xfffffff8000c7947 */ /* 0x000fea000383ffff */
.L_x_586:
[----:B0-----:R0:W1:Y:S02]  /*24130*/  SYNCS.PHASECHK.TRANS64.TRYWAIT P0, [R7+URZ], R0 ;  /* 0x00000000070075a7 */ /* 0x001064000800017f */
[----:B-1----:R-:W-:Y:S05]  /*24140*/  @!P0 NANOSLEEP.SYNCS 0x989680 ;  /* 0x009896800000895d */ /* 0x002fea0003900000 */
[----:B------:R-:W1:Y:S02]  /*24150*/  @!P0 SYNCS.PHASECHK.TRANS64 P0, [R7+URZ], R0 ;  /* 0x00000000070085a7 */ /* 0x000e64000800007f */
[----:B-1----:R-:W-:Y:S05]  /*24160*/  @!P0 BRA `(.L_x_586) ;  /* 0xfffffffc00f08947 */ /* 0x002fea000383ffff */
[----:B------:R-:W-:Y:S05]  /*24170*/  BRA `(.L_x_607) ;  /* 0xfffffff8001c7947 */ /* 0x000fea000383ffff */
.L_x_587:
[----:B0-----:R0:W1:Y:S02]  /*24180*/  SYNCS.PHASECHK.TRANS64.TRYWAIT P0, [R7+URZ], R0 ;  /* 0x00000000070075a7 */ /* 0x001064000800017f */
[----:B-1----:R-:W-:Y:S05]  /*24190*/  @!P0 NANOSLEEP.SYNCS 0x989680 ;  /* 0x009896800000895d */ /* 0x002fea0003900000 */
[----:B------:R-:W1:Y:S02]  /*241a0*/  @!P0 SYNCS.PHASECHK.TRANS64 P0, [R7+URZ], R0 ;  /* 0x00000000070085a7 */ /* 0x000e64000800007f */
[----:B-1----:R-:W-:Y:S05]  /*241b0*/  @!P0 BRA `(.L_x_587) ;  /* 0xfffffffc00f08947 */ /* 0x002fea000383ffff */
[----:B------:R-:W-:Y:S05]  /*241c0*/  BRA `(.L_x_608) ;  /* 0xfffffff8002c7947 */ /* 0x000fea000383ffff */
.L_x_588:
[----:B0-----:R0:W1:Y:S02]  /*241d0*/  SYNCS.PHASECHK.TRANS64.TRYWAIT P0, [R7+URZ], R0 ;  /* 0x00000000070075a7 */ /* 0x001064000800017f */
[----:B-1----:R-:W-:Y:S05]  /*241e0*/  @!P0 NANOSLEEP.SYNCS 0x989680 ;  /* 0x009896800000895d */ /* 0x002fea0003900000 */
[----:B------:R-:W1:Y:S02]  /*241f0*/  @!P0 SYNCS.PHASECHK.TRANS64 P0, [R7+URZ], R0 ;  /* 0x00000000070085a7 */ /* 0x000e64000800007f */
[----:B-1----:R-:W-:Y:S05]  /*24200*/  @!P0 BRA `(.L_x_588) ;  /* 0xfffffffc00f08947 */ /* 0x002fea000383ffff */
[----:B------:R-:W-:Y:S05]  /*24210*/  BRA `(.L_x_609) ;  /* 0xfffffff8003c7947 */ /* 0x000fea000383ffff */
.L_x_610:
[----:B------:R-:W-:-:S00]  /*24220*/  BRA `(.L_x_610) ;  /* 0xfffffffc00fc7947 */ /* 0x000fc0000383ffff */
[----:B------:R-:W-:-:S00]  /*24230*/  NOP ;  /* 0x0000000000007918 */ /* 0x000fc00000000000 */
        /* <DEDUP_REMOVED lines=12> */
.L_x_611:


//--------------------- .nv.shared._ZN7cutlass13device_kernelINS_4gemm6kernel13GemmUniversalIN4cute5tupleIJiiiiEEENS1_10collective13CollectiveMmaINS1_37MainloopSm90TmaGmmaWarpSpecializedFP8ILi14ENS5_IJNS4_1CILi1EEENSA_ILi8EEESB_EEENS1_35KernelTmaWarpSpecializedCooperativeEEENS5_IJNSA_ILi256EEESG_NSA_ILi32EEEEEENS_12float_e4m3_tENS5_IJlSB_lEEESJ_SK_NS4_8TiledMMAINS4_8MMA_AtomIJNS4_4SM904GMMA31MMA_64x256x32_F32E4M3E4M3_SS_TNILNSO_7ScaleInE1ELSQ_1EEEEEENS4_6LayoutINS5_IJNSA_ILi2EEESB_SB_EEENS5_IJSB_NSA_ILi0EEESW_EEEEENS5_IJNS4_10UnderscoreESZ_SZ_EEEEENS4_23SM90_TMA_LOAD_MULTICASTENS4_14ComposedLayoutINS4_7SwizzleILi1ELi4ELi3EEENS4_18smem_ptr_flag_bitsILi8EEENST_INS5_IJSC_SH_EEENS5_IJSH_SB_EEEEEEEvNS4_8identityENS4_13SM90_TMA_LOADES1B_vS1C_EENS_8epilogue10collective6detail29Sm90TmaWarpSpecializedAdapterINS1G_15DefaultEpilogueISJ_SK_SK_NS1F_6thread17LinearCombinationISJ_Li1EffLNS1K_9ScaleType4KindE0ELNS_15FloatRoundStyleE2ESJ_EENS1_15EpilogueDefaultEEEEEvvEEEEvNT_6ParamsE --------------------------
	.section	.nv.shared._ZN7cutlass13device_kernelINS_4gemm6kernel13GemmUniversalIN4cute5tupleIJiiiiEEENS1_10collective13CollectiveMmaINS1_37MainloopSm90TmaGmmaWarpSpecializedFP8ILi14ENS5_IJNS4_1CILi1EEENSA_ILi8EEESB_EEENS1_35KernelTmaWarpSpecializedCooperativeEEENS5_IJNSA_ILi256EEESG_NSA_ILi32EEEEEENS_12float_e4m3_tENS5_IJlSB_lEEESJ_SK_NS4_8TiledMMAINS4_8MMA_AtomIJNS4_4SM904GMMA31MMA_64x256x32_F32E4M3E4M3_SS_TNILNSO_7ScaleInE1ELSQ_1EEEEEENS4_6LayoutINS5_IJNSA_ILi2EEESB_SB_EEENS5_IJSB_NSA_ILi0EEESW_EEEEENS5_IJNS4_10UnderscoreESZ_SZ_EEEEENS4_23SM90_TMA_LOAD_MULTICASTENS4_14ComposedLayoutINS4_7SwizzleILi1ELi4ELi3EEENS4_18smem_ptr_flag_bitsILi8EEENST_INS5_IJSC_SH_EEENS5_IJSH_SB_EEEEEEEvNS4_8identityENS4_13SM90_TMA_LOADES1B_vS1C_EENS_8epilogue10collective6detail29Sm90TmaWarpSpecializedAdapterINS1G_15DefaultEpilogueISJ_SK_SK_NS1F_6thread17LinearCombinationISJ_Li1EffLNS1K_9ScaleType4KindE0ELNS_15FloatRoundStyleE2ESJ_EENS1_15EpilogueDefaultEEEEEvvEEEEvNT_6ParamsE,"aw",@nobits
	.sectionflags	@""
	.align	16
	.zero		1024


//--------------------- .nv.shared.reserved.0     --------------------------
	.section	.nv.shared.reserved.0,"aw",@nobits
	.weak		__nv_reservedSMEM_offset_0_alias
	.size		__nv_reservedSMEM_offset_0_alias, 0, 0
	.other		__nv_reservedSMEM_offset_0_alias,@"STO_CUDA_RESERVED_SHARED STV_DEFAULT"
__nv_reservedSMEM_offset_0_alias:
	.zero		0


//--------------------- .nv.global                --------------------------
	.section	.nv.global,"aw",@nobits
.nv.global:
	.type		_ZN40_INTERNAL_72ea0e19_4_k_cu_5fa3ce0b_204614cute1_E,@object
	.size		_ZN40_INTERNAL_72ea0e19_4_k_cu_5fa3ce0b_204614cute1_E,(_ZN40_INTERNAL_72ea0e19_4_k_cu_5fa3ce0b_204614cuda3std3__45__cpo6cbeginE - _ZN40_INTERNAL_72ea0e19_4_k_cu_5fa3ce0b_204614cute1_E)
_ZN40_INTERNAL_72ea0e19_4_k_cu_5fa3ce0b_204614cute1_E:
	.zero		1
	.type		_ZN40_INTERNAL_72ea0e19_4_k_cu_5fa3ce0b_204614cuda3std3__45__cpo6cbeginE,@object
	.size		_ZN40_INTERNAL_72ea0e19_4_k_cu_5fa3ce0b_204614cuda3std3__45__cpo6cbeginE,(_ZN40_INTERNAL_72ea0e19_4_k_cu_5fa3ce0b_204614cuda3std3__48in_placeE - _ZN40_INTERNAL_72ea0e19_4_k_cu_5fa3ce0b_204614cuda3std3__45__cpo6cbeginE)
_ZN40_INTERNAL_72ea0e19_4_k_cu_5fa3ce0b_204614cuda3std3__45__cpo6cbeginE:
	.zero		1
	.type		_ZN40_INTERNAL_72ea0e19_4_k_cu_5fa3ce0b_204614cuda3std3__48in_placeE,@object
	.size		_ZN40_INTERNAL_72ea0e19_4_k_cu_5fa3ce0b_204614cuda3std3__48in_placeE,(_ZN40_INTERNAL_72ea0e19_4_k_cu_5fa3ce0b_204614cuda3std6ranges3__45__cpo9iter_moveE - _ZN40_INTERNAL_72ea0e19_4_k_cu_5fa3ce0b_204614cuda3std3__48in_placeE)
_ZN40_INTERNAL_72ea0e19_4_k_cu_5fa3ce0b_204614cuda3std3__48in_placeE:
	.zero		1
	.type		_ZN40_INTERNAL_72ea0e19_4_k_cu_5fa3ce0b_204614cuda3std6ranges3__45__cpo9iter_moveE,@object
	.size		_ZN40_INTERNAL_72ea0e19_4_k_cu_5fa3ce0b_204614cuda3std6ranges3__45__cpo9iter_moveE,(_ZN40_INTERNAL_72ea0e19_4_k_cu_5fa3ce0b_204614cuda3std3__45__cpo5beginE - _ZN40_INTERNAL_72ea0e19_4_k_cu_5fa3ce0b_204614cuda3std6ranges3__45__cpo9iter_moveE)
_ZN40_INTERNAL_72ea0e19_4_k_cu_5fa3ce0b_204614cuda3std6ranges3__45__cpo9iter_moveE:
	.zero		1
	.type		_ZN40_INTERNAL_72ea0e19_4_k_cu_5fa3ce0b_204614cuda3std3__45__cpo5beginE,@object
	.size		_ZN40_INTERNAL_72ea0e19_4_k_cu_5fa3ce0b_204614cuda3std3__45__cpo5beginE,(_ZN40_INTERNAL_72ea0e19_4_k_cu_5fa3ce0b_204614cuda3std3__442_GLOBAL__N__72ea0e19_4_k_cu_5fa3ce0b_204616ignoreE - _ZN40_INTERNAL_72ea0e19_4_k_cu_5fa3ce0b_204614cuda3std3__45__cpo5beginE)
_ZN40_INTERNAL_72ea0e19_4_k_cu_5fa3ce0b_204614cuda3std3__45__cpo5beginE:
	.zero		1
	.type		_ZN40_INTERNAL_72ea0e19_4_k_cu_5fa3ce0b_204614cuda3std3__442_GLOBAL__N__72ea0e19_4_k_cu_5fa3ce0b_204616ignoreE,@object
	.size		_ZN40_INTERNAL_72ea0e19_4_k_cu_5fa3ce0b_204614cuda3std3__442_GLOBAL__N__72ea0e19_4_k_cu_5fa3ce0b_204616ignoreE,(_ZN40_INTERNAL_72ea0e19_4_k_cu_5fa3ce0b_204614cute7productE - _ZN40_INTERNAL_72ea0e19_4_k_cu_5fa3ce0b_204614cuda3std3__442_GLOBAL__N__72ea0e19_4_k_cu_5fa3ce0b_204616ignoreE)
_ZN40_INTERNAL_72ea0e19_4_k_cu_5fa3ce0b_204614cuda3std3__442_GLOBAL__N__72ea0e19_4_k_cu_5fa3ce0b_204616ignoreE:
	.zero		1
	.type		_ZN40_INTERNAL_72ea0e19_4_k_cu_5fa3ce0b_204614cute7productE,@object
	.size		_ZN40_INTERNAL_72ea0e19_4_k_cu_5fa3ce0b_204614cute7productE,(_ZN40_INTERNAL_72ea0e19_4_k_cu_5fa3ce0b_204614cuda3std3__45__cpo3endE - _ZN40_INTERNAL_72ea0e19_4_k_cu_5fa3ce0b_204614cute7productE)
_ZN40_INTERNAL_72ea0e19_4_k_cu_5fa3ce0b_204614cute7productE:
	.zero		1
	.type		_ZN40_INTERNAL_72ea0e19_4_k_cu_5fa3ce0b_204614cuda3std3__45__cpo3endE,@object
	.size		_ZN40_INTERNAL_72ea0e19_4_k_cu_5fa3ce0b_204614cuda3std3__45__cpo3endE,(_ZN40_INTERNAL_72ea0e19_4_k_cu_5fa3ce0b_204614cuda3std3__419piecewise_constructE - _ZN40_INTERNAL_72ea0e19_4_k_cu_5fa3ce0b_204614cuda3std3__45__cpo3endE)
_ZN40_INTERNAL_72ea0e19_4_k_cu_5fa3ce0b_204614cuda3std3__45__cpo3endE:
	.zero		1
	.type		_ZN40_INTERNAL_72ea0e19_4_k_cu_5fa3ce0b_204614cuda3std3__419piecewise_constructE,@object
	.size		_ZN40_INTERNAL_72ea0e19_4_k_cu_5fa3ce0b_204614cuda3std3__419piecewise_constructE,(_ZN40_INTERNAL_72ea0e19_4_k_cu_5fa3ce0b_204614cuda3std3__45__cpo4cendE - _ZN40_INTERNAL_72ea0e19_4_k_cu_5fa3ce0b_204614cuda3std3__419piecewise_constructE)
_ZN40_INTERNAL_72ea0e19_4_k_cu_5fa3ce0b_204614cuda3std3__419piecewise_constructE:
	.zero		1
	.type		_ZN40_INTERNAL_72ea0e19_4_k_cu_5fa3ce0b_204614cuda3std3__45__cpo4cendE,@object
	.size		_ZN40_INTERNAL_72ea0e19_4_k_cu_5fa3ce0b_204614cuda3std3__45__cpo4cendE,(_ZN40_INTERNAL_72ea0e19_4_k_cu_5fa3ce0b_204614cuda3std6ranges3__45__cpo4swapE - _ZN40_INTERNAL_72ea0e19_4_k_cu_5fa3ce0b_204614cuda3std3__45__cpo4cendE)
_ZN40_INTERNAL_72ea0e19_4_k_cu_5fa3ce0b_204614cuda3std3__45__cpo4cendE:
	.zero		1
	.type		_ZN40_INTERNAL_72ea0e19_4_k_cu_5fa3ce0b_204614cuda3std6ranges3__45__cpo4swapE,@object
	.size		_ZN40_INTERNAL_72ea0e19_4_k_cu_5fa3ce0b_204614cuda3std6ranges3__45__cpo4swapE,(.L_7 - _ZN40_INTERNAL_72ea0e19_4_k_cu_5fa3ce0b_204614cuda3std6ranges3__45__cpo4swapE)
_ZN40_INTERNAL_72ea0e19_4_k_cu_5fa3ce0b_204614cuda3std6ranges3__45__cpo4swapE:
	.zero		1
.L_7:


//--------------------- .nv.constant0._ZN7cutlass13device_kernelINS_4gemm6kernel13GemmUniversalIN4cute5tupleIJiiiiEEENS1_10collective13CollectiveMmaINS1_37MainloopSm90TmaGmmaWarpSpecializedFP8ILi14ENS5_IJNS4_1CILi1EEENSA_ILi8EEESB_EEENS1_35KernelTmaWarpSpecializedCooperativeEEENS5_IJNSA_ILi256EEESG_NSA_ILi32EEEEEENS_12float_e4m3_tENS5_IJlSB_lEEESJ_SK_NS4_8TiledMMAINS4_8MMA_AtomIJNS4_4SM904GMMA31MMA_64x256x32_F32E4M3E4M3_SS_TNILNSO_7ScaleInE1ELSQ_1EEEEEENS4_6LayoutINS5_IJNSA_ILi2EEESB_SB_EEENS5_IJSB_NSA_ILi0EEESW_EEEEENS5_IJNS4_10UnderscoreESZ_SZ_EEEEENS4_23SM90_TMA_LOAD_MULTICASTENS4_14ComposedLayoutINS4_7SwizzleILi1ELi4ELi3EEENS4_18smem_ptr_flag_bitsILi8EEENST_INS5_IJSC_SH_EEENS5_IJSH_SB_EEEEEEEvNS4_8identityENS4_13SM90_TMA_LOADES1B_vS1C_EENS_8epilogue10collective6detail29Sm90TmaWarpSpecializedAdapterINS1G_15DefaultEpilogueISJ_SK_SK_NS1F_6thread17LinearCombinationISJ_Li1EffLNS1K_9ScaleType4KindE0ELNS_15FloatRoundStyleE2ESJ_EENS1_15EpilogueDefaultEEEEEvvEEEEvNT_6ParamsE --------------------------
	.section	.nv.constant0._ZN7cutlass13device_kernelINS_4gemm6kernel13GemmUniversalIN4cute5tupleIJiiiiEEENS1_10collective13CollectiveMmaINS1_37MainloopSm90TmaGmmaWarpSpecializedFP8ILi14ENS5_IJNS4_1CILi1EEENSA_ILi8EEESB_EEENS1_35KernelTmaWarpSpecializedCooperativeEEENS5_IJNSA_ILi256EEESG_NSA_ILi32EEEEEENS_12float_e4m3_tENS5_IJlSB_lEEESJ_SK_NS4_8TiledMMAINS4_8MMA_AtomIJNS4_4SM904GMMA31MMA_64x256x32_F32E4M3E4M3_SS_TNILNSO_7ScaleInE1ELSQ_1EEEEEENS4_6LayoutINS5_IJNSA_ILi2EEESB_SB_EEENS5_IJSB_NSA_ILi0EEESW_EEEEENS5_IJNS4_10UnderscoreESZ_SZ_EEEEENS4_23SM90_TMA_LOAD_MULTICASTENS4_14ComposedLayoutINS4_7SwizzleILi1ELi4ELi3EEENS4_18smem_ptr_flag_bitsILi8EEENST_INS5_IJSC_SH_EEENS5_IJSH_SB_EEEEEEEvNS4_8identityENS4_13SM90_TMA_LOADES1B_vS1C_EENS_8epilogue10collective6detail29Sm90TmaWarpSpecializedAdapterINS1G_15DefaultEpilogueISJ_SK_SK_NS1F_6thread17LinearCombinationISJ_Li1EffLNS1K_9ScaleType4KindE0ELNS_15FloatRoundStyleE2ESJ_EENS1_15EpilogueDefaultEEEEEvvEEEEvNT_6ParamsE,"a",@progbits
	.sectionflags	@""
	.align	4
.nv.constant0._ZN7cutlass13device_kernelINS_4gemm6kernel13GemmUniversalIN4cute5tupleIJiiiiEEENS1_10collective13CollectiveMmaINS1_37MainloopSm90TmaGmmaWarpSpecializedFP8ILi14ENS5_IJNS4_1CILi1EEENSA_ILi8EEESB_EEENS1_35KernelTmaWarpSpecializedCooperativeEEENS5_IJNSA_ILi256EEESG_NSA_ILi32EEEEEENS_12float_e4m3_tENS5_IJlSB_lEEESJ_SK_NS4_8TiledMMAINS4_8MMA_AtomIJNS4_4SM904GMMA31MMA_64x256x32_F32E4M3E4M3_SS_TNILNSO_7ScaleInE1ELSQ_1EEEEEENS4_6LayoutINS5_IJNSA_ILi2EEESB_SB_EEENS5_IJSB_NSA_ILi0EEESW_EEEEENS5_IJNS4_10UnderscoreESZ_SZ_EEEEENS4_23SM90_TMA_LOAD_MULTICASTENS4_14ComposedLayoutINS4_7SwizzleILi1ELi4ELi3EEENS4_18smem_ptr_flag_bitsILi8EEENST_INS5_IJSC_SH_EEENS5_IJSH_SB_EEEEEEEvNS4_8identityENS4_13SM90_TMA_LOADES1B_vS1C_EENS_8epilogue10collective6detail29Sm90TmaWarpSpecializedAdapterINS1G_15DefaultEpilogueISJ_SK_SK_NS1F_6thread17LinearCombinationISJ_Li1EffLNS1K_9ScaleType4KindE0ELNS_15FloatRoundStyleE2ESJ_EENS1_15EpilogueDefaultEEEEEvvEEEEvNT_6ParamsE:
	.zero		1664


//--------------------- SYMBOLS --------------------------

	.type		.nv.reservedSmem.offset0,@object
	.size		.nv.reservedSmem.offset0,0x4
